// auto-generated by cutlass_sweep.fmha — config: {"arch": "sm_90", "direction": "fwd", "dtype": "fp16", "head_dim": 256, "mask": "residual", "schedule": "tma", "tile_kv": 64, "tile_q": 64}
#include "cutlass/cutlass.h"
#include "cute/tensor.hpp"
#include "cutlass/device_kernel.h"
#include "cutlass/kernel_hardware_info.h"
#include "88_hopper_fmha/collective/fmha_fusion.hpp"
#include "88_hopper_fmha/kernel/fmha_kernel_builder.hpp"

using namespace cute;
using Element = cutlass::half_t;
using TileShape = Shape<_64, _64, _256>;
using StrideQ = cute::tuple<int, _1, cute::tuple<int, int>>;
using StrideK = cute::tuple<int, _1, cute::tuple<int, int>>;
using StrideV = cute::tuple<int, cute::_1, cute::tuple<int, int>>;

using Kernel = typename cutlass::fmha::kernel::FmhaBuilder<
    Element, float, float,
    TileShape, StrideQ, StrideK, StrideV,
    cutlass::fmha::collective::ResidualFusion,
    cutlass::gemm::KernelTma
  >::Kernel;

auto* _anchor = &cutlass::device_kernel<Kernel>;


// ===== COMPILED SASS (sm_90a) =====

	.target	sm_90a

	.elftype	@"ET_EXEC"


//--------------------- .note.nv.tkinfo           --------------------------
	.section	.note.nv.tkinfo,"",@"SHT_NOTE"
	.sectionflags	@"SHF_NOTE_NV_TKINFO"
	.tkinfo
        /*0018*/ 	.word	0x00000002
        /*0030*/ 	.string	""
        /*0030*/ 	.string	"ptxas"
        /*0030*/ 	.string	"Cuda compilation tools, release 13.0, V13.0.88"
        /*0030*/ 	.string	"Build cuda_13.0.r13.0/compiler.36424714_0"
        /*0030*/ 	.string	"-arch sm_90a -m 64 "



//--------------------- .note.nv.cuinfo           --------------------------
	.section	.note.nv.cuinfo,"",@"SHT_NOTE"
	.sectionflags	@"SHF_NOTE_NV_CUINFO"
        /*0018*/ 	.short	0x0002
        /*001a*/ 	.short	0x005a
        /*001c*/ 	.short	0x0082
	.zero		2


//--------------------- .nv.info                  --------------------------
	.section	.nv.info,"",@"SHT_CUDA_INFO"
	.align	4


	//----- nvinfo : EIATTR_REGCOUNT
	.align		4
        /*0000*/ 	.byte	0x04, 0x2f
        /*0002*/ 	.short	(.L_16 - .L_15)
	.align		4
.L_15:
        /*0004*/ 	.word	index@(_ZN7cutlass13device_kernelINS_4fmha6kernel13FmhaKernelTmaINS1_10collective15FmhaMainloopTmaINS_6half_tEfN4cute5tupleIJNS7_1CILi64EEESA_NS9_ILi256EEEEEENS4_14ResidualFusionEJEEENS4_15FmhaFwdEpilogueIS6_fNS8_IJSA_SB_SA_EEEEEJEEEEEvNT_6ParamsE)
        /*0008*/ 	.word	0x000000d6


	//----- nvinfo : EIATTR_FRAME_SIZE
	.align		4
.L_16:
        /*000c*/ 	.byte	0x04, 0x11
        /*000e*/ 	.short	(.L_18 - .L_17)
	.align		4
.L_17:
        /*0010*/ 	.word	index@($__internal_0_$__cuda_sm20_rcp_rn_f32_slowpath)
        /*0014*/ 	.word	0x00000000


	//----- nvinfo : EIATTR_FRAME_SIZE
	.align		4
.L_18:
        /*0018*/ 	.byte	0x04, 0x11
        /*001a*/ 	.short	(.L_20 - .L_19)
	.align		4
.L_19:
        /*001c*/ 	.word	index@(_ZN7cutlass13device_kernelINS_4fmha6kernel13FmhaKernelTmaINS1_10collective15FmhaMainloopTmaINS_6half_tEfN4cute5tupleIJNS7_1CILi64EEESA_NS9_ILi256EEEEEENS4_14ResidualFusionEJEEENS4_15FmhaFwdEpilogueIS6_fNS8_IJSA_SB_SA_EEEEEJEEEEEvNT_6ParamsE)
        /*0020*/ 	.word	0x00000000


	//----- nvinfo : EIATTR_MIN_STACK_SIZE
	.align		4
.L_20:
        /*0024*/ 	.byte	0x04, 0x12
        /*0026*/ 	.short	(.L_22 - .L_21)
	.align		4
.L_21:
        /*0028*/ 	.word	index@(_ZN7cutlass13device_kernelINS_4fmha6kernel13FmhaKernelTmaINS1_10collective15FmhaMainloopTmaINS_6half_tEfN4cute5tupleIJNS7_1CILi64EEESA_NS9_ILi256EEEEEENS4_14ResidualFusionEJEEENS4_15FmhaFwdEpilogueIS6_fNS8_IJSA_SB_SA_EEEEEJEEEEEvNT_6ParamsE)
        /*002c*/ 	.word	0x00000000
.L_22:


//--------------------- .nv.compat                --------------------------
	.section	.nv.compat,"",@"SHT_CUDA_COMPAT_INFO"
	.align	4
        /*0000*/ 	.byte	0x02, 0x09, 0x01, 0x00, 0x02, 0x02, 0x04, 0x00, 0x02, 0x05, 0x05, 0x00, 0x03, 0x07, 0x01, 0x01
        /*0010*/ 	.byte	0x02, 0x03, 0x01, 0x00, 0x02, 0x06, 0x01, 0x00, 0x04, 0x0b, 0x08, 0x00, 0x00, 0x00, 0x00, 0x00
        /*0020*/ 	.byte	0x00, 0x00, 0x00, 0x00


//--------------------- .nv.info._ZN7cutlass13device_kernelINS_4fmha6kernel13FmhaKernelTmaINS1_10collective15FmhaMainloopTmaINS_6half_tEfN4cute5tupleIJNS7_1CILi64EEESA_NS9_ILi256EEEEEENS4_14ResidualFusionEJEEENS4_15FmhaFwdEpilogueIS6_fNS8_IJSA_SB_SA_EEEEEJEEEEEvNT_6ParamsE --------------------------
	.section	.nv.info._ZN7cutlass13device_kernelINS_4fmha6kernel13FmhaKernelTmaINS1_10collective15FmhaMainloopTmaINS_6half_tEfN4cute5tupleIJNS7_1CILi64EEESA_NS9_ILi256EEEEEENS4_14ResidualFusionEJEEENS4_15FmhaFwdEpilogueIS6_fNS8_IJSA_SB_SA_EEEEEJEEEEEvNT_6ParamsE,"",@"SHT_CUDA_INFO"
	.sectionflags	@""
	.align	4


	//----- nvinfo : EIATTR_CUDA_API_VERSION
	.align		4
        /*0000*/ 	.byte	0x04, 0x37
        /*0002*/ 	.short	(.L_24 - .L_23)
.L_23:
        /*0004*/ 	.word	0x00000082


	//----- nvinfo : EIATTR_KPARAM_INFO
	.align		4
.L_24:
        /*0008*/ 	.byte	0x04, 0x17
        /*000a*/ 	.short	(.L_26 - .L_25)
.L_25:
        /*000c*/ 	.word	0x00000000
        /*0010*/ 	.short	0x0000
        /*0012*/ 	.short	0x0070
        /*0014*/ 	.byte	0x00, 0xf0, 0x01, 0x20


	//----- nvinfo : EIATTR_SPARSE_MMA_MASK
	.align		4
.L_26:
        /*0018*/ 	.byte	0x03, 0x50
        /*001a*/ 	.short	0x0000


	//----- nvinfo : EIATTR_MAXREG_COUNT
	.align		4
        /*001c*/ 	.byte	0x03, 0x1b
        /*001e*/ 	.short	0x00ff


	//----- nvinfo : EIATTR_NUM_BARRIERS
	.align		4
        /*0020*/ 	.byte	0x02, 0x4c
        /*0022*/ 	.byte	0x02
	.zero		1


	//----- nvinfo : EIATTR_EXTERNS
	.align		4
        /*0024*/ 	.byte	0x04, 0x0f
        /*0026*/ 	.short	(.L_28 - .L_27)


	//   ....[0]....
	.align		4
.L_27:
        /*0028*/ 	.word	index@(__assertfail)


	//----- nvinfo : EIATTR_MERCURY_ISA_VERSION
	.align		4
.L_28:
        /*002c*/ 	.byte	0x03, 0x5f
        /*002e*/ 	.short	0x0101


	//----- nvinfo : EIATTR_COOP_GROUP_MASK_REGIDS
	.align		4
        /*0030*/ 	.byte	0x04, 0x29
        /*0032*/ 	.short	(.L_30 - .L_29)


	//   ....[0]....
.L_29:
        /*0034*/ 	.word	0xffffffff


	//   ....[1]....
        /*0038*/ 	.word	0xffffffff


	//   ....[2]....
        /*003c*/ 	.word	0xffffffff


	//   ....[3]....
        /*0040*/ 	.word	0xffffffff


	//   ....[4]....
        /*0044*/ 	.word	0xffffffff


	//   ....[5]....
        /*0048*/ 	.word	0xffffffff


	//   ....[6]....
        /*004c*/ 	.word	0xffffffff


	//   ....[7]....
        /*0050*/ 	.word	0xffffffff


	//   ....[8]....
        /*0054*/ 	.word	0xffffffff


	//   ....[9]....
        /*0058*/ 	.word	0xffffffff


	//   ....[10]....
        /*005c*/ 	.word	0xffffffff


	//   ....[11]....
        /*0060*/ 	.word	0xffffffff


	//   ....[12]....
        /*0064*/ 	.word	0xffffffff


	//   ....[13]....
        /*0068*/ 	.word	0xffffffff


	//   ....[14]....
        /*006c*/ 	.word	0xffffffff


	//   ....[15]....
        /*0070*/ 	.word	0xffffffff


	//   ....[16]....
        /*0074*/ 	.word	0xffffffff


	//   ....[17]....
        /*0078*/ 	.word	0xffffffff


	//   ....[18]....
        /*007c*/ 	.word	0xffffffff


	//   ....[19]....
        /*0080*/ 	.word	0xffffffff


	//   ....[20]....
        /*0084*/ 	.word	0xffffffff


	//----- nvinfo : EIATTR_COOP_GROUP_INSTR_OFFSETS
	.align		4
.L_30:
        /*0088*/ 	.byte	0x04, 0x28
        /*008a*/ 	.short	(.L_32 - .L_31)


	//   ....[0]....
.L_31:
        /*008c*/ 	.word	0x00000050


	//   ....[1]....
        /*0090*/ 	.word	0x00000140


	//   ....[2]....
        /*0094*/ 	.word	0x00000270


	//   ....[3]....
        /*0098*/ 	.word	0x00000410


	//   ....[4]....
        /*009c*/ 	.word	0x000005b0


	//   ....[5]....
        /*00a0*/ 	.word	0x00002b40


	//   ....[6]....
        /*00a4*/ 	.word	0x00002b80


	//   ....[7]....
        /*00a8*/ 	.word	0x00002ba0


	//   ....[8]....
        /*00ac*/ 	.word	0x00002bc0


	//   ....[9]....
        /*00b0*/ 	.word	0x00004a80


	//   ....[10]....
        /*00b4*/ 	.word	0x00004aa0


	//   ....[11]....
        /*00b8*/ 	.word	0x00004ac0


	//   ....[12]....
        /*00bc*/ 	.word	0x00004af0


	//   ....[13]....
        /*00c0*/ 	.word	0x00007ab0


	//   ....[14]....
        /*00c4*/ 	.word	0x00007ac0


	//   ....[15]....
        /*00c8*/ 	.word	0x00007af0


	//   ....[16]....
        /*00cc*/ 	.word	0x00007b00


	//   ....[17]....
        /*00d0*/ 	.word	0x00009890


	//   ....[18]....
        /*00d4*/ 	.word	0x000098c0


	//   ....[19]....
        /*00d8*/ 	.word	0x00009920


	//   ....[20]....
        /*00dc*/ 	.word	0x00009930


	//----- nvinfo : EIATTR_SYSCALL_OFFSETS
	.align		4
.L_32:
        /*00e0*/ 	.byte	0x04, 0x46
        /*00e2*/ 	.short	(.L_34 - .L_33)


	//   ....[0]....
.L_33:
        /*00e4*/ 	.word	0x0000a860


	//   ....[1]....
        /*00e8*/ 	.word	0x0000a980


	//----- nvinfo : EIATTR_MBARRIER_INSTR_OFFSETS
	.align		4
.L_34:
        /*00ec*/ 	.byte	0x04, 0x39
        /*00ee*/ 	.short	(.L_36 - .L_35)


	//   ....[0]....
.L_35:
        /*00f0*/ 	.word	0x00000240
        /*00f4*/ 	.word	0x000000ff
        /*00f8*/ 	.word	0x00028040
        /*00fc*/ 	.short	0x0100
        /*00fe*/ 	.byte	0x08
	.zero		1


	//   ....[1]....
        /*0100*/ 	.word	0x00000250
        /*0104*/ 	.word	0x000000ff
        /*0108*/ 	.word	0x00028048
        /*010c*/ 	.short	0x0100
        /*010e*/ 	.byte	0x08
	.zero		1


	//   ....[2]....
        /*0110*/ 	.word	0x00000380
        /*0114*/ 	.word	0x000000ff
        /*0118*/ 	.word	0x00028000
        /*011c*/ 	.short	0x0100
        /*011e*/ 	.byte	0x08
	.zero		1


	//   ....[3]....
        /*0120*/ 	.word	0x00000390
        /*0124*/ 	.word	0x000000ff
        /*0128*/ 	.word	0x00028020
        /*012c*/ 	.short	0x0100
        /*012e*/ 	.byte	0x08
	.zero		1


	//   ....[4]....
        /*0130*/ 	.word	0x000003a0
        /*0134*/ 	.word	0x000000ff
        /*0138*/ 	.word	0x00028008
        /*013c*/ 	.short	0x0100
        /*013e*/ 	.byte	0x08
	.zero		1


	//   ....[5]....
        /*0140*/ 	.word	0x000003b0
        /*0144*/ 	.word	0x000000ff
        /*0148*/ 	.word	0x00028028
        /*014c*/ 	.short	0x0100
        /*014e*/ 	.byte	0x08
	.zero		1


	//   ....[6]....
        /*0150*/ 	.word	0x000003c0
        /*0154*/ 	.word	0x000000ff
        /*0158*/ 	.word	0x00028010
        /*015c*/ 	.short	0x0100
        /*015e*/ 	.byte	0x08
	.zero		1


	//   ....[7]....
        /*0160*/ 	.word	0x000003d0
        /*0164*/ 	.word	0x000000ff
        /*0168*/ 	.word	0x00028030
        /*016c*/ 	.short	0x0100
        /*016e*/ 	.byte	0x08
	.zero		1


	//   ....[8]....
        /*0170*/ 	.word	0x000003e0
        /*0174*/ 	.word	0x000000ff
        /*0178*/ 	.word	0x00028018
        /*017c*/ 	.short	0x0100
        /*017e*/ 	.byte	0x08
	.zero		1


	//   ....[9]....
        /*0180*/ 	.word	0x000003f0
        /*0184*/ 	.word	0x000000ff
        /*0188*/ 	.word	0x00028038
        /*018c*/ 	.short	0x0100
        /*018e*/ 	.byte	0x08
	.zero		1


	//   ....[10]....
        /*0190*/ 	.word	0x00000520
        /*0194*/ 	.word	0x000000ff
        /*0198*/ 	.word	0x00028050
        /*019c*/ 	.short	0x0100
        /*019e*/ 	.byte	0x08
	.zero		1


	//   ....[11]....
        /*01a0*/ 	.word	0x00000530
        /*01a4*/ 	.word	0x000000ff
        /*01a8*/ 	.word	0x00028070
        /*01ac*/ 	.short	0x0100
        /*01ae*/ 	.byte	0x08
	.zero		1


	//   ....[12]....
        /*01b0*/ 	.word	0x00000540
        /*01b4*/ 	.word	0x000000ff
        /*01b8*/ 	.word	0x00028058
        /*01bc*/ 	.short	0x0100
        /*01be*/ 	.byte	0x08
	.zero		1


	//   ....[13]....
        /*01c0*/ 	.word	0x00000550
        /*01c4*/ 	.word	0x000000ff
        /*01c8*/ 	.word	0x00028078
        /*01cc*/ 	.short	0x0100
        /*01ce*/ 	.byte	0x08
	.zero		1


	//   ....[14]....
        /*01d0*/ 	.word	0x00000560
        /*01d4*/ 	.word	0x000000ff
        /*01d8*/ 	.word	0x00028060
        /*01dc*/ 	.short	0x0100
        /*01de*/ 	.byte	0x08
	.zero		1


	//   ....[15]....
        /*01e0*/ 	.word	0x00000570
        /*01e4*/ 	.word	0x000000ff
        /*01e8*/ 	.word	0x00028080
        /*01ec*/ 	.short	0x0100
        /*01ee*/ 	.byte	0x08
	.zero		1


	//   ....[16]....
        /*01f0*/ 	.word	0x00000580
        /*01f4*/ 	.word	0x000000ff
        /*01f8*/ 	.word	0x00028068
        /*01fc*/ 	.short	0x0100
        /*01fe*/ 	.byte	0x08
	.zero		1


	//   ....[17]....
        /*0200*/ 	.word	0x00000590
        /*0204*/ 	.word	0x000000ff
        /*0208*/ 	.word	0x00028088
        /*020c*/ 	.short	0x0100
        /*020e*/ 	.byte	0x08
	.zero		1


	//   ....[18]....
        /*0210*/ 	.word	0x000006f0
        /*0214*/ 	.word	0x00000003
        /*0218*/ 	.word	0x00028048
        /*021c*/ 	.short	0x010a
        /*021e*/ 	.byte	0x3f
	.zero		1


	//   ....[19]....
        /*0220*/ 	.word	0x00000af0
        /*0224*/ 	.word	0x00000000
        /*0228*/ 	.word	0x00028020
        /*022c*/ 	.short	0x010a
        /*022e*/ 	.byte	0x3f
	.zero		1


	//   ....[20]....
        /*0230*/ 	.word	0x00000df0
        /*0234*/ 	.word	0x00000000
        /*0238*/ 	.word	0x00028020
        /*023c*/ 	.short	0x010a
        /*023e*/ 	.byte	0x3f
	.zero		1


	//   ....[21]....
        /*0240*/ 	.word	0x00001160
        /*0244*/ 	.word	0x00000002
        /*0248*/ 	.word	0x00028020
        /*024c*/ 	.short	0x010a
        /*024e*/ 	.byte	0x3f
	.zero		1


	//   ....[22]....
        /*0250*/ 	.word	0x000014c0
        /*0254*/ 	.word	0x00000007
        /*0258*/ 	.word	0x00028020
        /*025c*/ 	.short	0x010a
        /*025e*/ 	.byte	0x3f
	.zero		1


	//   ....[23]....
        /*0260*/ 	.word	0x00001840
        /*0264*/ 	.word	0x00000002
        /*0268*/ 	.word	0x00028040
        /*026c*/ 	.short	0x010a
        /*026e*/ 	.byte	0x3f
	.zero		1


	//   ....[24]....
        /*0270*/ 	.word	0x00001860
        /*0274*/ 	.word	0x00000002
        /*0278*/ 	.word	0x00028000
        /*027c*/ 	.short	0x010a
        /*027e*/ 	.byte	0x3f
	.zero		1


	//   ....[25]....
        /*0280*/ 	.word	0x00002e70
        /*0284*/ 	.word	0x00000002
        /*0288*/ 	.word	0x00028008
        /*028c*/ 	.short	0x010a
        /*028e*/ 	.byte	0x3f
	.zero		1


	//   ....[26]....
        /*0290*/ 	.word	0x00003c40
        /*0294*/ 	.word	0x00000098
        /*0298*/ 	.word	0x00000000
        /*029c*/ 	.short	0x0101
        /*029e*/ 	.byte	0x3f
	.zero		1


	//   ....[27]....
        /*02a0*/ 	.word	0x00003d00
        /*02a4*/ 	.word	0x00000099
        /*02a8*/ 	.word	0x00028000
        /*02ac*/ 	.short	0x010a
        /*02ae*/ 	.byte	0x3f
	.zero		1


	//   ....[28]....
        /*02b0*/ 	.word	0x00004510
        /*02b4*/ 	.word	0x000000c3
        /*02b8*/ 	.word	0x00028020
        /*02bc*/ 	.short	0x010a
        /*02be*/ 	.byte	0x3f
	.zero		1


	//   ....[29]....
        /*02c0*/ 	.word	0x00004b90
        /*02c4*/ 	.word	0x000000cc
        /*02c8*/ 	.word	0x00000000
        /*02cc*/ 	.short	0x0101
        /*02ce*/ 	.byte	0x3f
	.zero		1


	//   ....[30]....
        /*02d0*/ 	.word	0x00004bf0
        /*02d4*/ 	.word	0x000000cf
        /*02d8*/ 	.word	0x00028000
        /*02dc*/ 	.short	0x010a
        /*02de*/ 	.byte	0x3f
	.zero		1


	//   ....[31]....
        /*02e0*/ 	.word	0x000063b0
        /*02e4*/ 	.word	0x00000098
        /*02e8*/ 	.word	0x00000000
        /*02ec*/ 	.short	0x0101
        /*02ee*/ 	.byte	0x3f
	.zero		1


	//   ....[32]....
        /*02f0*/ 	.word	0x00006450
        /*02f4*/ 	.word	0x00000098
        /*02f8*/ 	.word	0x00028020
        /*02fc*/ 	.short	0x010a
        /*02fe*/ 	.byte	0x3f
	.zero		1


	//   ....[33]....
        /*0300*/ 	.word	0x00006840
        /*0304*/ 	.word	0x00000099
        /*0308*/ 	.word	0x00028000
        /*030c*/ 	.short	0x010a
        /*030e*/ 	.byte	0x3f
	.zero		1


	//   ....[34]....
        /*0310*/ 	.word	0x00007120
        /*0314*/ 	.word	0x000000c3
        /*0318*/ 	.word	0x00028020
        /*031c*/ 	.short	0x010a
        /*031e*/ 	.byte	0x3f
	.zero		1


	//   ....[35]....
        /*0320*/ 	.word	0x00007ba0
        /*0324*/ 	.word	0x000000ce
        /*0328*/ 	.word	0x00000000
        /*032c*/ 	.short	0x0101
        /*032e*/ 	.byte	0x3f
	.zero		1


	//   ....[36]....
        /*0330*/ 	.word	0x00007c00
        /*0334*/ 	.word	0x000000d1
        /*0338*/ 	.word	0x00028000
        /*033c*/ 	.short	0x010a
        /*033e*/ 	.byte	0x3f
	.zero		1


	//   ....[37]....
        /*0340*/ 	.word	0x000093e0
        /*0344*/ 	.word	0x00000011
        /*0348*/ 	.word	0x00000000
        /*034c*/ 	.short	0x0101
        /*034e*/ 	.byte	0x3f
	.zero		1


	//   ....[38]....
        /*0350*/ 	.word	0x00009460
        /*0354*/ 	.word	0x00000011
        /*0358*/ 	.word	0x00028020
        /*035c*/ 	.short	0x010a
        /*035e*/ 	.byte	0x3f
	.zero		1


	//   ....[39]....
        /*0360*/ 	.word	0x0000c400
        /*0364*/ 	.word	0x00000003
        /*0368*/ 	.word	0x00028048
        /*036c*/ 	.short	0x010a
        /*036e*/ 	.byte	0x3f
	.zero		1


	//   ....[40]....
        /*0370*/ 	.word	0x0000c450
        /*0374*/ 	.word	0x00000000
        /*0378*/ 	.word	0x00028020
        /*037c*/ 	.short	0x010a
        /*037e*/ 	.byte	0x3f
	.zero		1


	//   ....[41]....
        /*0380*/ 	.word	0x0000c4a0
        /*0384*/ 	.word	0x00000000
        /*0388*/ 	.word	0x00028020
        /*038c*/ 	.short	0x010a
        /*038e*/ 	.byte	0x3f
	.zero		1


	//   ....[42]....
        /*0390*/ 	.word	0x0000c4f0
        /*0394*/ 	.word	0x00000002
        /*0398*/ 	.word	0x00028020
        /*039c*/ 	.short	0x010a
        /*039e*/ 	.byte	0x3f
	.zero		1


	//   ....[43]....
        /*03a0*/ 	.word	0x0000c540
        /*03a4*/ 	.word	0x00000007
        /*03a8*/ 	.word	0x00028020
        /*03ac*/ 	.short	0x010a
        /*03ae*/ 	.byte	0x3f
	.zero		1


	//   ....[44]....
        /*03b0*/ 	.word	0x0000c590
        /*03b4*/ 	.word	0x00000002
        /*03b8*/ 	.word	0x00028040
        /*03bc*/ 	.short	0x010a
        /*03be*/ 	.byte	0x3f
	.zero		1


	//   ....[45]....
        /*03c0*/ 	.word	0x0000c5e0
        /*03c4*/ 	.word	0x00000002
        /*03c8*/ 	.word	0x00028000
        /*03cc*/ 	.short	0x010a
        /*03ce*/ 	.byte	0x3f
	.zero		1


	//   ....[46]....
        /*03d0*/ 	.word	0x0000c630
        /*03d4*/ 	.word	0x00000002
        /*03d8*/ 	.word	0x00028008
        /*03dc*/ 	.short	0x010a
        /*03de*/ 	.byte	0x3f
	.zero		1


	//   ....[47]....
        /*03e0*/ 	.word	0x0000c680
        /*03e4*/ 	.word	0x00000099
        /*03e8*/ 	.word	0x00028000
        /*03ec*/ 	.short	0x010a
        /*03ee*/ 	.byte	0x3f
	.zero		1


	//   ....[48]....
        /*03f0*/ 	.word	0x0000c6d0
        /*03f4*/ 	.word	0x000000c3
        /*03f8*/ 	.word	0x00028020
        /*03fc*/ 	.short	0x010a
        /*03fe*/ 	.byte	0x3f
	.zero		1


	//   ....[49]....
        /*0400*/ 	.word	0x0000c720
        /*0404*/ 	.word	0x000000cf
        /*0408*/ 	.word	0x00028000
        /*040c*/ 	.short	0x010a
        /*040e*/ 	.byte	0x3f
	.zero		1


	//   ....[50]....
        /*0410*/ 	.word	0x0000c770
        /*0414*/ 	.word	0x00000098
        /*0418*/ 	.word	0x00028020
        /*041c*/ 	.short	0x010a
        /*041e*/ 	.byte	0x3f
	.zero		1


	//   ....[51]....
        /*0420*/ 	.word	0x0000c7c0
        /*0424*/ 	.word	0x00000099
        /*0428*/ 	.word	0x00028000
        /*042c*/ 	.short	0x010a
        /*042e*/ 	.byte	0x3f
	.zero		1


	//   ....[52]....
        /*0430*/ 	.word	0x0000c810
        /*0434*/ 	.word	0x000000c3
        /*0438*/ 	.word	0x00028020
        /*043c*/ 	.short	0x010a
        /*043e*/ 	.byte	0x3f
	.zero		1


	//   ....[53]....
        /*0440*/ 	.word	0x0000c860
        /*0444*/ 	.word	0x000000d1
        /*0448*/ 	.word	0x00028000
        /*044c*/ 	.short	0x010a
        /*044e*/ 	.byte	0x3f
	.zero		1


	//   ....[54]....
        /*0450*/ 	.word	0x0000c8b0
        /*0454*/ 	.word	0x00000011
        /*0458*/ 	.word	0x00028020
        /*045c*/ 	.short	0x010a
        /*045e*/ 	.byte	0x3f
	.zero		1


	//----- nvinfo : EIATTR_NUM_MBARRIERS
	.align		4
.L_36:
        /*0460*/ 	.byte	0x03, 0x38
        /*0462*/ 	.short	0x0012


	//----- nvinfo : EIATTR_EXIT_INSTR_OFFSETS
	.align		4
        /*0464*/ 	.byte	0x04, 0x1c
        /*0466*/ 	.short	(.L_38 - .L_37)


	//   ....[0]....
.L_37:
        /*0468*/ 	.word	0x0000c3f0


	//----- nvinfo : EIATTR_MAX_THREADS
	.align		4
.L_38:
        /*046c*/ 	.byte	0x04, 0x05
        /*046e*/ 	.short	(.L_40 - .L_39)
.L_39:
        /*0470*/ 	.word	0x00000080
        /*0474*/ 	.word	0x00000001
        /*0478*/ 	.word	0x00000001


	//----- nvinfo : EIATTR_CRS_STACK_SIZE
	.align		4
.L_40:
        /*047c*/ 	.byte	0x04, 0x1e
        /*047e*/ 	.short	(.L_42 - .L_41)
.L_41:
        /*0480*/ 	.word	0x00000000


	//----- nvinfo : EIATTR_CBANK_PARAM_SIZE
	.align		4
.L_42:
        /*0484*/ 	.byte	0x03, 0x19
        /*0486*/ 	.short	0x0870


	//----- nvinfo : EIATTR_PARAM_CBANK
	.align		4
        /*0488*/ 	.byte	0x04, 0x0a
        /*048a*/ 	.short	(.L_44 - .L_43)
	.align		4
.L_43:
        /*048c*/ 	.word	index@(.nv.constant0._ZN7cutlass13device_kernelINS_4fmha6kernel13FmhaKernelTmaINS1_10collective15FmhaMainloopTmaINS_6half_tEfN4cute5tupleIJNS7_1CILi64EEESA_NS9_ILi256EEEEEENS4_14ResidualFusionEJEEENS4_15FmhaFwdEpilogueIS6_fNS8_IJSA_SB_SA_EEEEEJEEEEEvNT_6ParamsE)
        /*0490*/ 	.short	0x0210
        /*0492*/ 	.short	0x0870


	//----- nvinfo : EIATTR_SW_WAR
	.align		4
.L_44:
        /*0494*/ 	.byte	0x04, 0x36
        /*0496*/ 	.short	(.L_46 - .L_45)
.L_45:
        /*0498*/ 	.word	0x00000008
.L_46:


//--------------------- .nv.callgraph             --------------------------
	.section	.nv.callgraph,"",@"SHT_CUDA_CALLGRAPH"
	.align	4
	.sectionentsize	8
	.align		4
        /*0000*/ 	.word	0x00000000
	.align		4
        /*0004*/ 	.word	0xffffffff
	.align		4
        /*0008*/ 	.word	index@(_ZN7cutlass13device_kernelINS_4fmha6kernel13FmhaKernelTmaINS1_10collective15FmhaMainloopTmaINS_6half_tEfN4cute5tupleIJNS7_1CILi64EEESA_NS9_ILi256EEEEEENS4_14ResidualFusionEJEEENS4_15FmhaFwdEpilogueIS6_fNS8_IJSA_SB_SA_EEEEEJEEEEEvNT_6ParamsE)
	.align		4
        /*000c*/ 	.word	index@(__assertfail)
	.align		4
        /*0010*/ 	.word	0x00000000
	.align		4
        /*0014*/ 	.word	0xfffffffe
	.align		4
        /*0018*/ 	.word	0x00000000
	.align		4
        /*001c*/ 	.word	0xfffffffd
	.align		4
        /*0020*/ 	.word	0x00000000
	.align		4
        /*0024*/ 	.word	0xfffffffc


//--------------------- .nv.constant4             --------------------------
	.section	.nv.constant4,"a",@progbits
	.align	8
	.align		8
.nv.constant4:
        /*0000*/ 	.dword	__assertfail
	.align		8
        /*0008*/ 	.dword	__unnamed_1
	.align		8
        /*0010*/ 	.dword	__unnamed_2
	.align		8
        /*0018*/ 	.dword	_ZN39_INTERNAL_0997097f_4_k_cu_c1fce1a4_30364cuda3std3__45__cpo5beginE
	.align		8
        /*0020*/ 	.dword	_ZN39_INTERNAL_0997097f_4_k_cu_c1fce1a4_30364cuda3std3__45__cpo3endE
	.align		8
        /*0028*/ 	.dword	_ZN39_INTERNAL_0997097f_4_k_cu_c1fce1a4_30364cuda3std3__45__cpo6cbeginE
	.align		8
        /*0030*/ 	.dword	_ZN39_INTERNAL_0997097f_4_k_cu_c1fce1a4_30364cuda3std3__45__cpo4cendE
	.align		8
        /*0038*/ 	.dword	_ZN39_INTERNAL_0997097f_4_k_cu_c1fce1a4_30364cuda3std3__441_GLOBAL__N__0997097f_4_k_cu_c1fce1a4_30366ignoreE
	.align		8
        /*0040*/ 	.dword	_ZN39_INTERNAL_0997097f_4_k_cu_c1fce1a4_30364cuda3std3__419piecewise_constructE
	.align		8
        /*0048*/ 	.dword	_ZN39_INTERNAL_0997097f_4_k_cu_c1fce1a4_30364cuda3std3__48in_placeE
	.align		8
        /*0050*/ 	.dword	_ZN39_INTERNAL_0997097f_4_k_cu_c1fce1a4_30364cuda3std6ranges3__45__cpo4swapE
	.align		8
        /*0058*/ 	.dword	_ZN39_INTERNAL_0997097f_4_k_cu_c1fce1a4_30364cuda3std6ranges3__45__cpo9iter_moveE
	.align		8
        /*0060*/ 	.dword	_ZN39_INTERNAL_0997097f_4_k_cu_c1fce1a4_30364cute7productE
	.align		8
        /*0068*/ 	.dword	_ZN39_INTERNAL_0997097f_4_k_cu_c1fce1a4_30364cute1_E
	.align		8
        /*0070*/ 	.dword	$str$23
	.align		8
        /*0078*/ 	.dword	$str$24


//--------------------- .text._ZN7cutlass13device_kernelINS_4fmha6kernel13FmhaKernelTmaINS1_10collective15FmhaMainloopTmaINS_6half_tEfN4cute5tupleIJNS7_1CILi64EEESA_NS9_ILi256EEEEEENS4_14ResidualFusionEJEEENS4_15FmhaFwdEpilogueIS6_fNS8_IJSA_SB_SA_EEEEEJEEEEEvNT_6ParamsE --------------------------
	.section	.text._ZN7cutlass13device_kernelINS_4fmha6kernel13FmhaKernelTmaINS1_10collective15FmhaMainloopTmaINS_6half_tEfN4cute5tupleIJNS7_1CILi64EEESA_NS9_ILi256EEEEEENS4_14ResidualFusionEJEEENS4_15FmhaFwdEpilogueIS6_fNS8_IJSA_SB_SA_EEEEEJEEEEEvNT_6ParamsE,"ax",@progbits
	.align	128
.text._ZN7cutlass13device_kernelINS_4fmha6kernel13FmhaKernelTmaINS1_10collective15FmhaMainloopTmaINS_6half_tEfN4cute5tupleIJNS7_1CILi64EEESA_NS9_ILi256EEEEEENS4_14ResidualFusionEJEEENS4_15FmhaFwdEpilogueIS6_fNS8_IJSA_SB_SA_EEEEEJEEEEEvNT_6ParamsE:
        .type           _ZN7cutlass13device_kernelINS_4fmha6kernel13FmhaKernelTmaINS1_10collective15FmhaMainloopTmaINS_6half_tEfN4cute5tupleIJNS7_1CILi64EEESA_NS9_ILi256EEEEEENS4_14ResidualFusionEJEEENS4_15FmhaFwdEpilogueIS6_fNS8_IJSA_SB_SA_EEEEEJEEEEEvNT_6ParamsE,@function
        .size           _ZN7cutlass13device_kernelINS_4fmha6kernel13FmhaKernelTmaINS1_10collective15FmhaMainloopTmaINS_6half_tEfN4cute5tupleIJNS7_1CILi64EEESA_NS9_ILi256EEEEEENS4_14ResidualFusionEJEEENS4_15FmhaFwdEpilogueIS6_fNS8_IJSA_SB_SA_EEEEEJEEEEEvNT_6ParamsE,(.L_x_105 - _ZN7cutlass13device_kernelINS_4fmha6kernel13FmhaKernelTmaINS1_10collective15FmhaMainloopTmaINS_6half_tEfN4cute5tupleIJNS7_1CILi64EEESA_NS9_ILi256EEEEEENS4_14ResidualFusionEJEEENS4_15FmhaFwdEpilogueIS6_fNS8_IJSA_SB_SA_EEEEEJEEEEEvNT_6ParamsE)
        .other          _ZN7cutlass13device_kernelINS_4fmha6kernel13FmhaKernelTmaINS1_10collective15FmhaMainloopTmaINS_6half_tEfN4cute5tupleIJNS7_1CILi64EEESA_NS9_ILi256EEEEEENS4_14ResidualFusionEJEEENS4_15FmhaFwdEpilogueIS6_fNS8_IJSA_SB_SA_EEEEEJEEEEEvNT_6ParamsE,@"STO_CUDA_ENTRY STV_DEFAULT"
_ZN7cutlass13device_kernelINS_4fmha6kernel13FmhaKernelTmaINS1_10collective15FmhaMainloopTmaINS_6half_tEfN4cute5tupleIJNS7_1CILi64EEESA_NS9_ILi256EEEEEENS4_14ResidualFusionEJEEENS4_15FmhaFwdEpilogueIS6_fNS8_IJSA_SB_SA_EEEEEJEEEEEvNT_6ParamsE:
[----:B------:R-:W1:Y:S01]  /*0000*/  LDC R1, c[0x0][0x28] ;  /* 0x00000a00ff017b82 */ /* 0x000e620000000800 */
[----:B------:R-:W2:Y:S01]  /*0010*/  S2R R16, SR_TID.X ;  /* 0x0000000000107919 */ /* 0x000ea20000002100 */
[----:B------:R-:W-:Y:S01]  /*0020*/  ELECT P0, URZ, PT ;  /* 0x00000000003f782f */ /* 0x000fe20003800000 */
[----:B------:R-:W-:Y:S01]  /*0030*/  BSSY B0, `(.L_x_0) ;  /* 0x0000010000007945 */ /* 0x000fe20003800000 */
[----:B--2---:R-:W-:-:S05]  /*0040*/  SHF.R.U32.HI R184, RZ, 0x5, R16 ;  /* 0x00000005ffb87819 */ /* 0x004fca0000011610 */
[----:B------:R-:W2:Y:S02]  /*0050*/  SHFL.IDX PT, R0, R184, RZ, 0x1f ;  /* 0x00001fffb8007589 */ /* 0x000ea400000e0000 */
[----:B--2---:R-:W-:-:S13]  /*0060*/  ISETP.NE.OR P0, PT, R0, RZ, !P0 ;  /* 0x000000ff0000720c */ /* 0x004fda0004705670 */
[----:B-1----:R-:W-:Y:S05]  /*0070*/  @P0 BRA `(.L_x_1) ;  /* 0x00000000002c0947 */ /* 0x002fea0003800000 */
[----:B------:R-:W-:Y:S02]  /*0080*/  ULDC.64 UR4, c[0x0][0x198] ;  /* 0x0000660000047ab9 */ /* 0x000fe40000000a00 */
[----:B------:R-:W-:Y:S02]  /*0090*/  UIADD3 UR6, UP0, UR4, 0xf0, URZ ;  /* 0x000000f004067890 */ /* 0x000fe4000ff1e03f */
[----:B------:R-:W-:Y:S02]  /*00a0*/  UIADD3 UR8, UP1, UR4, 0x1f0, URZ ;  /* 0x000001f004087890 */ /* 0x000fe4000ff3e03f */
[----:B------:R-:W-:Y:S02]  /*00b0*/  UIADD3 UR4, UP2, UR4, 0x2f0, URZ ;  /* 0x000002f004047890 */ /* 0x000fe4000ff5e03f */
[----:B------:R-:W-:Y:S02]  /*00c0*/  UIADD3.X UR7, URZ, UR5, URZ, UP0, !UPT ;  /* 0x000000053f077290 */ /* 0x000fe400087fe43f */
[----:B------:R-:W-:-:S02]  /*00d0*/  UIADD3.X UR9, URZ, UR5, URZ, UP1, !UPT ;  /* 0x000000053f097290 */ /* 0x000fc40008ffe43f */
[----:B------:R-:W-:-:S05]  /*00e0*/  UIADD3.X UR5, URZ, UR5, URZ, UP2, !UPT ;  /* 0x000000053f057290 */ /* 0x000fca00097fe43f */
[----:B------:R1:W-:Y:S02]  /*00f0*/  UTMACCTL.PF [UR6] ;  /* 0x00000000060079b9 */ /* 0x0003e40008040000 */
[----:B------:R1:W-:Y:S02]  /*0100*/  UTMACCTL.PF [UR8] ;  /* 0x00000000080079b9 */ /* 0x0003e40008040000 */
[----:B------:R1:W-:Y:S02]  /*0110*/  UTMACCTL.PF [UR4] ;  /* 0x00000000040079b9 */ /* 0x0003e40008040000 */
[----:B-1----:R-:W-:Y:S01]  /*0120*/  NOP ;  /* 0x0000000000007918 */ /* 0x002fe20000000000 */
.L_x_1:
[----:B------:R-:W-:Y:S05]  /*0130*/  BSYNC B0 ;  /* 0x0000000000007941 */ /* 0x000fea0003800000 */
.L_x_0:
[----:B------:R-:W1:Y:S02]  /*0140*/  SHFL.IDX PT, R0, R184, RZ, 0x1f ;  /* 0x00001fffb8007589 */ /* 0x000e6400000e0000 */
[----:B-1----:R-:W-:-:S13]  /*0150*/  ISETP.NE.AND P0, PT, R0, RZ, PT ;  /* 0x000000ff0000720c */ /* 0x002fda0003f05270 */
[----:B------:R-:W-:Y:S05]  /*0160*/  @P0 BRA `(.L_x_2) ;  /* 0x0000000000400947 */ /* 0x000fea0003800000 */
[----:B------:R-:W1:Y:S01]  /*0170*/  S2UR UR8, SR_CgaCtaId ;  /* 0x00000000000879c3 */ /* 0x000e620000008800 */
[----:B------:R-:W-:Y:S01]  /*0180*/  UMOV UR4, 0x400 ;  /* 0x0000040000047882 */ /* 0x000fe20000000000 */
[----:B------:R-:W-:Y:S01]  /*0190*/  UMOV UR5, 0x1 ;  /* 0x0000000100057882 */ /* 0x000fe20000000000 */
[----:B------:R-:W-:Y:S01]  /*01a0*/  UMOV UR6, 0x80 ;  /* 0x0000008000067882 */ /* 0x000fe20000000000 */
[----:B------:R-:W-:Y:S01]  /*01b0*/  ELECT P0, URZ, PT ;  /* 0x00000000003f782f */ /* 0x000fe20003800000 */
[----:B------:R-:W-:-:S04]  /*01c0*/  UIADD3 UR6, -UR6, 0x100000, URZ ;  /* 0x0010000006067890 */ /* 0x000fc8000fffe13f */
[----:B------:R-:W-:Y:S02]  /*01d0*/  USHF.L.U32 UR7, UR6, 0xb, URZ ;  /* 0x0000000b06077899 */ /* 0x000fe4000800063f */
[----:B------:R-:W-:Y:S02]  /*01e0*/  USHF.L.U32 UR6, UR6, 0x1, URZ ;  /* 0x0000000106067899 */ /* 0x000fe4000800063f */
[----:B-1----:R-:W-:Y:S02]  /*01f0*/  ULEA UR8, UR8, UR4, 0x18 ;  /* 0x0000000408087291 */ /* 0x002fe4000f8ec03f */
[----:B------:R-:W-:-:S04]  /*0200*/  UIADD3 UR4, -UR5, 0x100000, URZ ;  /* 0x0010000005047890 */ /* 0x000fc8000fffe13f */
[----:B------:R-:W-:Y:S02]  /*0210*/  USHF.L.U32 UR5, UR4, 0xb, URZ ;  /* 0x0000000b04057899 */ /* 0x000fe4000800063f */
[----:B------:R-:W-:Y:S01]  /*0220*/  USHF.L.U32 UR4, UR4, 0x1, URZ ;  /* 0x0000000104047899 */ /* 0x000fe2000800063f */
[----:B------:R-:W1:Y:S11]  /*0230*/  FENCE.VIEW.ASYNC.S ;  /* 0x00000000000073c6 */ /* 0x000e760000000000 */
[----:B-1----:R1:W2:Y:S01]  /*0240*/  SYNCS.EXCH.64 URZ, [UR8+0x28040], UR4 ;  /* 0x02804004083f75b2 */ /* 0x0022a20008000100 */
[----:B------:R1:W3:Y:S01]  /*0250*/  SYNCS.EXCH.64 URZ, [UR8+0x28048], UR6 ;  /* 0x02804806083f75b2 */ /* 0x0002e20008000100 */
[----:B------:R-:W-:Y:S01]  /*0260*/  NOP ;  /* 0x0000000000007918 */ /* 0x000fe20000000000 */
.L_x_2:
[----:B------:R-:W4:Y:S01]  /*0270*/  SHFL.IDX PT, R0, R184, RZ, 0x1f ;  /* 0x00001fffb8007589 */ /* 0x000f2200000e0000 */
[----:B------:R-:W-:Y:S01]  /*0280*/  NOP ;  /* 0x0000000000007918 */ /* 0x000fe20000000000 */
[----:B----4-:R-:W-:-:S13]  /*0290*/  ISETP.NE.AND P0, PT, R0, RZ, PT ;  /* 0x000000ff0000720c */ /* 0x010fda0003f05270 */
[----:B------:R-:W-:Y:S05]  /*02a0*/  @P0 BRA `(.L_x_3) ;  /* 0x0000000000580947 */ /* 0x000fea0003800000 */
[----:B-1----:R-:W1:Y:S01]  /*02b0*/  S2UR UR5, SR_CgaCtaId ;  /* 0x00000000000579c3 */ /* 0x002e620000008800 */
[----:B------:R-:W-:Y:S01]  /*02c0*/  UMOV UR4, 0x400 ;  /* 0x0000040000047882 */ /* 0x000fe20000000000 */
[----:B------:R-:W-:Y:S01]  /*02d0*/  UMOV UR6, 0x1 ;  /* 0x0000000100067882 */ /* 0x000fe20000000000 */
[----:B------:R-:W-:Y:S01]  /*02e0*/  UMOV UR7, 0x80 ;  /* 0x0000008000077882 */ /* 0x000fe20000000000 */
[----:B------:R-:W-:Y:S01]  /*02f0*/  ELECT P0, URZ, PT ;  /* 0x00000000003f782f */ /* 0x000fe20003800000 */
[----:B-1----:R-:W-:Y:S02]  /*0300*/  ULEA UR8, UR5, UR4, 0x18 ;  /* 0x0000000405087291 */ /* 0x002fe4000f8ec03f */
[----:B------:R-:W-:-:S04]  /*0310*/  UIADD3 UR4, -UR6, 0x100000, URZ ;  /* 0x0010000006047890 */ /* 0x000fc8000fffe13f */
[----:B------:R-:W-:Y:S02]  /*0320*/  USHF.L.U32 UR5, UR4, 0xb, URZ ;  /* 0x0000000b04057899 */ /* 0x000fe4000800063f */
[----:B------:R-:W-:Y:S02]  /*0330*/  USHF.L.U32 UR4, UR4, 0x1, URZ ;  /* 0x0000000104047899 */ /* 0x000fe4000800063f */
[----:B------:R-:W-:-:S04]  /*0340*/  UIADD3 UR6, -UR7, 0x100000, URZ ;  /* 0x0010000007067890 */ /* 0x000fc8000fffe13f */
[----:B------:R-:W-:Y:S02]  /*0350*/  USHF.L.U32 UR7, UR6, 0xb, URZ ;  /* 0x0000000b06077899 */ /* 0x000fe4000800063f */
[----:B------:R-:W-:Y:S01]  /*0360*/  USHF.L.U32 UR6, UR6, 0x1, URZ ;  /* 0x0000000106067899 */ /* 0x000fe2000800063f */
[----:B------:R-:W1:Y:S03]  /*0370*/  FENCE.VIEW.ASYNC.S ;  /* 0x00000000000073c6 */ /* 0x000e660000000000 */
[----:B-1----:R4:W1:Y:S08]  /*0380*/  SYNCS.EXCH.64 URZ, [UR8+0x28000], UR4 ;  /* 0x02800004083f75b2 */ /* 0x0028700008000100 */
[----:B------:R4:W1:Y:S01]  /*0390*/  SYNCS.EXCH.64 URZ, [UR8+0x28020], UR6 ;  /* 0x02802006083f75b2 */ /* 0x0008620008000100 */
[----:B------:R4:W1:Y:S01]  /*03a0*/  SYNCS.EXCH.64 URZ, [UR8+0x28008], UR4 ;  /* 0x02800804083f75b2 */ /* 0x0008620008000100 */
[----:B------:R4:W1:Y:S01]  /*03b0*/  SYNCS.EXCH.64 URZ, [UR8+0x28028], UR6 ;  /* 0x02802806083f75b2 */ /* 0x0008620008000100 */
[----:B------:R4:W1:Y:S01]  /*03c0*/  SYNCS.EXCH.64 URZ, [UR8+0x28010], UR4 ;  /* 0x02801004083f75b2 */ /* 0x0008620008000100 */
[----:B------:R4:W1:Y:S01]  /*03d0*/  SYNCS.EXCH.64 URZ, [UR8+0x28030], UR6 ;  /* 0x02803006083f75b2 */ /* 0x0008620008000100 */
[----:B------:R4:W1:Y:S01]  /*03e0*/  SYNCS.EXCH.64 URZ, [UR8+0x28018], UR4 ;  /* 0x02801804083f75b2 */ /* 0x0008620008000100 */
[----:B------:R4:W1:Y:S02]  /*03f0*/  SYNCS.EXCH.64 URZ, [UR8+0x28038], UR6 ;  /* 0x02803806083f75b2 */ /* 0x0008640008000100 */
[----:B----4-:R-:W-:Y:S01]  /*0400*/  NOP ;  /* 0x0000000000007918 */ /* 0x010fe20000000000 */
.L_x_3:
        /* <DEDUP_REMOVED lines=26> */
.L_x_4:
[----:B------:R-:W4:Y:S01]  /*05b0*/  SHFL.IDX PT, R184, R184, RZ, 0x1f ;  /* 0x00001fffb8b87589 */ /* 0x000f2200000e0000 */
[----:B------:R-:W-:Y:S02]  /*05c0*/  ELECT P0, URZ, PT ;  /* 0x00000000003f782f */ /* 0x000fe40003800000 */
[----:B------:R-:W-:Y:S01]  /*05d0*/  SHF.R.S32.HI R3, RZ, 0x1f, R16 ;  /* 0x0000001fff037819 */ /* 0x000fe20000011410 */
[----:B------:R-:W-:Y:S01]  /*05e0*/  NOP ;  /* 0x0000000000007918 */ /* 0x000fe20000000000 */
[----:B------:R-:W4:Y:S01]  /*05f0*/  S2UR UR36, SR_CTAID.Y ;  /* 0x00000000002479c3 */ /* 0x000f220000002600 */
[----:B------:R-:W-:Y:S01]  /*0600*/  BSSY B0, `(.L_x_5) ;  /* 0x0000038000007945 */ /* 0x000fe20003800000 */
[----:B------:R-:W-:Y:S02]  /*0610*/  LEA.HI R3, R3, R16, RZ, 0x7 ;  /* 0x0000001003037211 */ /* 0x000fe400078f38ff */
[----:B------:R-:W-:Y:S02]  /*0620*/  MOV R23, RZ ;  /* 0x000000ff00177202 */ /* 0x000fe40000000f00 */
[----:B------:R-:W-:-:S02]  /*0630*/  LOP3.LUT R3, R3, 0xffffff80, RZ, 0xc0, !PT ;  /* 0xffffff8003037812 */ /* 0x000fc400078ec0ff */
[----:B------:R-:W4:Y:S02]  /*0640*/  S2UR UR37, SR_CTAID.Z ;  /* 0x00000000002579c3 */ /* 0x000f240000002700 */
[----:B------:R-:W-:-:S06]  /*0650*/  IADD3 R22, R16, -R3, RZ ;  /* 0x8000000310167210 */ /* 0x000fcc0007ffe0ff */
[----:B-123--:R-:W-:Y:S01]  /*0660*/  BAR.SYNC.DEFER_BLOCKING 0x0 ;  /* 0x0000000000007b1d */ /* 0x00efe20000010000 */
[----:B----4-:R-:W-:-:S13]  /*0670*/  ISETP.EQ.AND P1, PT, R184, RZ, P0 ;  /* 0x000000ffb800720c */ /* 0x010fda0000722270 */
[----:B------:R-:W-:Y:S05]  /*0680*/  @!P1 BRA `(.L_x_6) ;  /* 0x0000000000bc9947 */ /* 0x000fea0003800000 */
[----:B------:R-:W1:Y:S01]  /*0690*/  S2R R3, SR_CgaCtaId ;  /* 0x0000000000037919 */ /* 0x000e620000008800 */
[----:B------:R-:W-:Y:S02]  /*06a0*/  MOV R0, 0x400 ;  /* 0x0000040000007802 */ /* 0x000fe40000000f00 */
[----:B------:R-:W-:Y:S02]  /*06b0*/  MOV R2, 0x1 ;  /* 0x0000000100027802 */ /* 0x000fe40000000f00 */
[----:B------:R-:W-:Y:S02]  /*06c0*/  ISETP.NE.AND P3, PT, R22, RZ, PT ;  /* 0x000000ff1600720c */ /* 0x000fe40003f65270 */
[----:B-1----:R-:W-:Y:S02]  /*06d0*/  LEA R3, R3, R0, 0x18 ;  /* 0x0000000003037211 */ /* 0x002fe400078ec0ff */
[----:B------:R-:W-:-:S04]  /*06e0*/  SHF.L.U32 R0, R2, 0x1f, RZ ;  /* 0x0000001f02007819 */ /* 0x000fc800000006ff */
[----:B------:R-:W1:Y:S02]  /*06f0*/  SYNCS.PHASECHK.TRANS64.TRYWAIT P2, [R3+URZ+0x28048], R0 ;  /* 0x02804800030075a7 */ /* 0x000e64000804017f */
[----:B-1----:R-:W-:Y:S05]  /*0700*/  @!P2 BRA `(.L_x_7) ;  /* 0x000000bc003ca947 */ /* 0x002fea0003800000 */
.L_x_84:
[----:B------:R-:W-:Y:S05]  /*0710*/  @P3 BRA `(.L_x_8) ;  /* 0x0000000000143947 */ /* 0x000fea0003800000 */
[----:B------:R-:W-:Y:S02]  /*0720*/  LOP3.LUT P2, RZ, R16, 0x1f, RZ, 0xc0, !PT ;  /* 0x0000001f10ff7812 */ /* 0x000fe4000784c0ff */
[----:B-1----:R-:W-:-:S04]  /*0730*/  MOV R0, 0x8000 ;  /* 0x0000800000007802 */ /* 0x002fc80000000f00 */
[----:B------:R2:W-:Y:S07]  /*0740*/  SYNCS.ARRIVE.TRANS64 RZ, [R3+URZ+0x28040], R0 ;  /* 0x0280400003ff79a7 */ /* 0x0005ee000800003f */
[----:B------:R-:W-:Y:S05]  /*0750*/  @!P2 BRA `(.L_x_8) ;  /* 0x000000000004a947 */ /* 0x000fea0003800000 */
[----:B------:R-:W-:Y:S01]  /*0760*/  BPT.TRAP 0x1 ;  /* 0x000000040000795c */ /* 0x000fe20000300000 */
.L_x_8:
[----:B------:R-:W3:Y:S01]  /*0770*/  S2UR UR11, SR_CTAID.X ;  /* 0x00000000000b79c3 */ /* 0x000ee20000002500 */
[----:B------:R-:W-:Y:S01]  /*0780*/  R2UR UR8, R3 ;  /* 0x00000000030872ca */ /* 0x000fe200000e0000 */
[----:B------:R-:W-:Y:S01]  /*0790*/  ULDC.64 UR4, c[0x0][0x198] ;  /* 0x0000660000047ab9 */ /* 0x000fe20000000a00 */
[----:B------:R-:W-:Y:S01]  /*07a0*/  UMOV UR6, 0x0 ;  /* 0x0000000000067882 */ /* 0x000fe20000000000 */
[----:B------:R-:W-:Y:S01]  /*07b0*/  UIADD3 UR4, UP0, UR4, 0xf0, URZ ;  /* 0x000000f004047890 */ /* 0x000fe2000ff1e03f */
[----:B------:R-:W-:Y:S01]  /*07c0*/  UMOV UR7, 0x10000000 ;  /* 0x1000000000077882 */ /* 0x000fe20000000000 */
[----:B------:R-:W-:Y:S02]  /*07d0*/  UMOV UR10, URZ ;  /* 0x0000003f000a7c82 */ /* 0x000fe40008000000 */
[----:B------:R-:W-:Y:S01]  /*07e0*/  UIADD3.X UR5, URZ, UR5, URZ, UP0, !UPT ;  /* 0x000000053f057290 */ /* 0x000fe200087fe43f */
[----:B------:R-:W-:Y:S01]  /*07f0*/  UMOV UR12, UR36 ;  /* 0x00000024000c7c82 */ /* 0x000fe20008000000 */
[----:B------:R-:W-:Y:S01]  /*0800*/  UMOV UR13, UR37 ;  /* 0x00000025000d7c82 */ /* 0x000fe20008000000 */
[----:B------:R-:W-:Y:S01]  /*0810*/  UMOV UR26, 0x40 ;  /* 0x00000040001a7882 */ /* 0x000fe20000000000 */
[----:B------:R-:W-:-:S02]  /*0820*/  UMOV UR28, UR36 ;  /* 0x00000024001c7c82 */ /* 0x000fc40008000000 */
[----:B------:R-:W-:Y:S02]  /*0830*/  UIADD3 UR9, UR8, 0x28040, URZ ;  /* 0x0002804008097890 */ /* 0x000fe4000fffe03f */
[----:B------:R-:W-:Y:S02]  /*0840*/  UIADD3 UR24, UR8, 0x2000, URZ ;  /* 0x0000200008187890 */ /* 0x000fe4000fffe03f */
[----:B------:R-:W-:Y:S02]  /*0850*/  UIADD3 UR16, UR8, 0x4000, URZ ;  /* 0x0000400008107890 */ /* 0x000fe4000fffe03f */
[----:B------:R-:W-:Y:S01]  /*0860*/  UIADD3 UR32, UR8, 0x6000, URZ ;  /* 0x0000600008207890 */ /* 0x000fe2000fffe03f */
[----:B------:R-:W-:Y:S01]  /*0870*/  UMOV UR29, UR37 ;  /* 0x00000025001d7c82 */ /* 0x000fe20008000000 */
[----:B------:R-:W-:Y:S01]  /*0880*/  UMOV UR25, UR9 ;  /* 0x0000000900197c82 */ /* 0x000fe20008000000 */
[----:B---3--:R-:W-:Y:S01]  /*0890*/  USHF.L.U32 UR11, UR11, 0x6, URZ ;  /* 0x000000060b0b7899 */ /* 0x008fe2000800063f */
[----:B------:R-:W-:Y:S01]  /*08a0*/  UMOV UR18, 0x80 ;  /* 0x0000008000127882 */ /* 0x000fe20000000000 */
[----:B------:R-:W-:Y:S01]  /*08b0*/  UMOV UR20, UR36 ;  /* 0x0000002400147c82 */ /* 0x000fe20008000000 */
[----:B------:R-:W-:Y:S01]  /*08c0*/  UMOV UR21, UR37 ;  /* 0x0000002500157c82 */ /* 0x000fe20008000000 */
[----:B------:R-:W-:Y:S01]  /*08d0*/  UMOV UR17, UR9 ;  /* 0x0000000900117c82 */ /* 0x000fe20008000000 */
[----:B------:R-:W-:-:S02]  /*08e0*/  UMOV UR34, 0xc0 ;  /* 0x000000c000227882 */ /* 0x000fc40000000000 */
[----:B------:R-:W-:Y:S01]  /*08f0*/  UMOV UR27, UR11 ;  /* 0x0000000b001b7c82 */ /* 0x000fe20008000000 */
[----:B------:R-:W-:Y:S01]  /*0900*/  UMOV UR19, UR11 ;  /* 0x0000000b00137c82 */ /* 0x000fe20008000000 */
[----:B------:R3:W-:Y:S01]  /*0910*/  UTMALDG.4D [UR8], [UR4], desc[UR6] ;  /* 0x00000608040075b4 */ /* 0x0007e20008019000 */
[----:B------:R-:W-:Y:S01]  /*0920*/  UMOV UR33, UR9 ;  /* 0x0000000900217c82 */ /* 0x000fe20008000000 */
[----:B------:R-:W-:Y:S01]  /*0930*/  UMOV UR35, UR11 ;  /* 0x0000000b00237c82 */ /* 0x000fe20008000000 */
[----:B------:R3:W-:Y:S01]  /*0940*/  UTMALDG.4D [UR24], [UR4], desc[UR6] ;  /* 0x00000618040075b4 */ /* 0x0007e20008019000 */
[----:B------:R3:W-:Y:S01]  /*0950*/  UTMALDG.4D [UR16], [UR4], desc[UR6] ;  /* 0x00000610040075b4 */ /* 0x0007e20008019000 */
[----:B------:R3:W-:Y:S02]  /*0960*/  UTMALDG.4D [UR32], [UR4], desc[UR6] ;  /* 0x00000620040075b4 */ /* 0x0007e40008019000 */
[----:B---3--:R-:W-:Y:S01]  /*0970*/  NOP ;  /* 0x0000000000007918 */ /* 0x008fe20000000000 */
.L_x_6:
[----:B------:R-:W-:Y:S05]  /*0980*/  BSYNC B0 ;  /* 0x0000000000007941 */ /* 0x000fea0003800000 */
.L_x_5:
[----:B------:R-:W3:Y:S01]  /*0990*/  LDC R8, c[0x0][0x28c] ;  /* 0x0000a300ff087b82 */ /* 0x000ee20000000800 */
[----:B------:R-:W-:Y:S01]  /*09a0*/  BSSY B0, `(.L_x_9) ;  /* 0x00000e5000007945 */ /* 0x000fe20003800000 */
[----:B------:R-:W-:Y:S02]  /*09b0*/  MOV R17, 0x1 ;  /* 0x0000000100117802 */ /* 0x000fe40000000f00 */
[----:B------:R-:W-:Y:S02]  /*09c0*/  MOV R4, 0x1 ;  /* 0x0000000100047802 */ /* 0x000fe40000000f00 */
[----:B------:R-:W-:Y:S02]  /*09d0*/  MOV R5, RZ ;  /* 0x000000ff00057202 */ /* 0x000fe40000000f00 */
[----:B---3--:R-:W-:-:S04]  /*09e0*/  IADD3 R198, R8, 0x3f, RZ ;  /* 0x0000003f08c67810 */ /* 0x008fc80007ffe0ff */
[----:B-12---:R-:W-:-:S04]  /*09f0*/  SHF.R.S32.HI R3, RZ, 0x1f, R198 ;  /* 0x0000001fff037819 */ /* 0x006fc800000114c6 */
[----:B------:R-:W-:-:S04]  /*0a00*/  LEA.HI R198, R3, R198, RZ, 0x6 ;  /* 0x000000c603c67211 */ /* 0x000fc800078f30ff */
[----:B------:R-:W-:-:S04]  /*0a10*/  SHF.R.S32.HI R3, RZ, 0x6, R198 ;  /* 0x00000006ff037819 */ /* 0x000fc800000114c6 */
[----:B------:R-:W-:Y:S01]  /*0a20*/  SHF.L.U32 R3, R3, 0x1, RZ ;  /* 0x0000000103037819 */ /* 0x000fe200000006ff */
[----:B------:R-:W-:Y:S06]  /*0a30*/  @!P1 BRA `(.L_x_10) ;  /* 0x0000000c006c9947 */ /* 0x000fec0003800000 */
[----:B------:R-:W-:Y:S02]  /*0a40*/  ISETP.GE.AND P1, PT, R8, 0x1, PT ;  /* 0x000000010800780c */ /* 0x000fe40003f26270 */
[----:B------:R-:W-:Y:S02]  /*0a50*/  LOP3.LUT R6, R16, 0x1f, RZ, 0xc0, !PT ;  /* 0x0000001f10067812 */ /* 0x000fe400078ec0ff */
[----:B------:R-:W-:Y:S02]  /*0a60*/  MOV R23, RZ ;  /* 0x000000ff00177202 */ /* 0x000fe40000000f00 */
[----:B------:R-:W-:-:S07]  /*0a70*/  MOV R5, RZ ;  /* 0x000000ff00057202 */ /* 0x000fce0000000f00 */
        /* <DEDUP_REMOVED lines=9> */
.L_x_85:
[----:B-1----:R-:W-:Y:S01]  /*0b10*/  MOV R5, 0x1 ;  /* 0x0000000100057802 */ /* 0x002fe20000000f00 */
[----:B------:R-:W-:Y:S06]  /*0b20*/  @P2 BRA `(.L_x_13) ;  /* 0x0000000000142947 */ /* 0x000fec0003800000 */
[----:B------:R-:W-:Y:S01]  /*0b30*/  ISETP.NE.AND P1, PT, R6, RZ, PT ;  /* 0x000000ff0600720c */ /* 0x000fe20003f25270 */
[----:B------:R-:W-:-:S04]  /*0b40*/  IMAD.MOV.U32 R7, RZ, RZ, 0x8000 ;  /* 0x00008000ff077424 */ /* 0x000fc800078e00ff */
[----:B------:R1:W-:Y:S08]  /*0b50*/  SYNCS.ARRIVE.TRANS64 RZ, [R0+URZ+0x28000], R7 ;  /* 0x0280000700ff79a7 */ /* 0x0003f0000800003f */
[----:B------:R-:W-:Y:S05]  /*0b60*/  @!P1 BRA `(.L_x_13) ;  /* 0x0000000000049947 */ /* 0x000fea0003800000 */
[----:B------:R-:W-:Y:S01]  /*0b70*/  BPT.TRAP 0x1 ;  /* 0x000000040000795c */ /* 0x000fe20000300000 */
.L_x_13:
[----:B-1----:R-:W1:Y:S01]  /*0b80*/  S2R R7, SR_CgaCtaId ;  /* 0x0000000000077919 */ /* 0x002e620000008800 */
[----:B------:R-:W-:Y:S01]  /*0b90*/  R2UR UR32, R0 ;  /* 0x00000000002072ca */ /* 0x000fe200000e0000 */
[----:B------:R-:W-:Y:S01]  /*0ba0*/  ULDC.64 UR4, c[0x0][0x198] ;  /* 0x0000660000047ab9 */ /* 0x000fe20000000a00 */
[----:B------:R-:W-:Y:S01]  /*0bb0*/  MOV R0, 0x400 ;  /* 0x0000040000007802 */ /* 0x000fe20000000f00 */
[----:B------:R-:W-:Y:S01]  /*0bc0*/  UIADD3 UR4, UP0, UR4, 0x1f0, URZ ;  /* 0x000001f004047890 */ /* 0x000fe2000ff1e03f */
[----:B------:R-:W-:Y:S01]  /*0bd0*/  ISETP.NE.AND P2, PT, R22, RZ, PT ;  /* 0x000000ff1600720c */ /* 0x000fe20003f45270 */
[----:B------:R-:W-:Y:S01]  /*0be0*/  UMOV UR27, URZ ;  /* 0x0000003f001b7c82 */ /* 0x000fe20008000000 */
[----:B------:R-:W-:Y:S01]  /*0bf0*/  UMOV UR6, 0x0 ;  /* 0x0000000000067882 */ /* 0x000fe20000000000 */
[----:B------:R-:W-:Y:S01]  /*0c00*/  UIADD3.X UR5, URZ, UR5, URZ, UP0, !UPT ;  /* 0x000000053f057290 */ /* 0x000fe200087fe43f */
[----:B------:R-:W-:Y:S01]  /*0c10*/  UMOV UR7, 0x10000000 ;  /* 0x1000000000077882 */ /* 0x000fe20000000000 */
[----:B------:R-:W-:Y:S01]  /*0c20*/  UMOV UR26, URZ ;  /* 0x0000003f001a7c82 */ /* 0x000fe20008000000 */
[----:B------:R-:W-:Y:S01]  /*0c30*/  UMOV UR28, UR36 ;  /* 0x00000024001c7c82 */ /* 0x000fe20008000000 */
[----:B------:R-:W-:-:S02]  /*0c40*/  UMOV UR29, UR37 ;  /* 0x00000025001d7c82 */ /* 0x000fc40008000000 */
[----:B------:R-:W-:Y:S02]  /*0c50*/  UIADD3 UR24, UR32, 0x8000, URZ ;  /* 0x0000800020187890 */ /* 0x000fe4000fffe03f */
[----:B------:R-:W-:Y:S02]  /*0c60*/  UIADD3 UR25, UR32, 0x28000, URZ ;  /* 0x0002800020197890 */ /* 0x000fe4000fffe03f */
[----:B------:R-:W-:Y:S02]  /*0c70*/  UIADD3 UR16, UR32, 0xa000, URZ ;  /* 0x0000a00020107890 */ /* 0x000fe4000fffe03f */
[----:B------:R-:W-:Y:S02]  /*0c80*/  UIADD3 UR8, UR32, 0xc000, URZ ;  /* 0x0000c00020087890 */ /* 0x000fe4000fffe03f */
[----:B------:R-:W-:Y:S01]  /*0c90*/  UIADD3 UR32, UR32, 0xe000, URZ ;  /* 0x0000e00020207890 */ /* 0x000fe2000fffe03f */
[----:B------:R-:W-:Y:S01]  /*0ca0*/  UMOV UR18, 0x40 ;  /* 0x0000004000127882 */ /* 0x000fe20000000000 */
[----:B------:R-:W-:Y:S01]  /*0cb0*/  UMOV UR20, UR36 ;  /* 0x0000002400147c82 */ /* 0x000fe20008000000 */
[----:B------:R-:W-:Y:S01]  /*0cc0*/  UMOV UR21, UR37 ;  /* 0x0000002500157c82 */ /* 0x000fe20008000000 */
[----:B------:R-:W-:Y:S01]  /*0cd0*/  UMOV UR19, UR27 ;  /* 0x0000001b00137c82 */ /* 0x000fe20008000000 */
[----:B------:R-:W-:Y:S01]  /*0ce0*/  UMOV UR17, UR25 ;  /* 0x0000001900117c82 */ /* 0x000fe20008000000 */
[----:B------:R-:W-:Y:S01]  /*0cf0*/  UMOV UR10, 0x80 ;  /* 0x00000080000a7882 */ /* 0x000fe20000000000 */
[----:B------:R-:W-:Y:S01]  /*0d00*/  UMOV UR12, UR36 ;  /* 0x00000024000c7c82 */ /* 0x000fe20008000000 */
[----:B------:R-:W-:Y:S01]  /*0d10*/  UMOV UR13, UR37 ;  /* 0x00000025000d7c82 */ /* 0x000fe20008000000 */
[----:B-1----:R-:W-:Y:S01]  /*0d20*/  LEA R2, R7, R0, 0x18 ;  /* 0x0000000007027211 */ /* 0x002fe200078ec0ff */
[----:B------:R1:W-:Y:S01]  /*0d30*/  UTMALDG.4D [UR24], [UR4], desc[UR6] ;  /* 0x00000618040075b4 */ /* 0x0003e20008019000 */
[----:B------:R-:W-:Y:S01]  /*0d40*/  MOV R7, 0x1 ;  /* 0x0000000100077802 */ /* 0x000fe20000000f00 */
[----:B------:R-:W-:Y:S01]  /*0d50*/  UMOV UR11, UR27 ;  /* 0x0000001b000b7c82 */ /* 0x000fe20008000000 */
[----:B------:R-:W-:Y:S01]  /*0d60*/  LEA R0, R5, R2, 0x3 ;  /* 0x0000000205007211 */ /* 0x000fe200078e18ff */
[----:B------:R-:W-:Y:S01]  /*0d70*/  UMOV UR9, UR25 ;  /* 0x0000001900097c82 */ /* 0x000fe20008000000 */
[----:B------:R-:W-:Y:S01]  /*0d80*/  SHF.L.U32 R7, R7, 0x1f, RZ ;  /* 0x0000001f07077819 */ /* 0x000fe200000006ff */
[----:B------:R-:W-:Y:S01]  /*0d90*/  UMOV UR34, 0xc0 ;  /* 0x000000c000227882 */ /* 0x000fe20000000000 */
[----:B------:R-:W-:Y:S01]  /*0da0*/  UMOV UR35, UR27 ;  /* 0x0000001b00237c82 */ /* 0x000fe20008000000 */
[----:B------:R1:W-:Y:S01]  /*0db0*/  UTMALDG.4D [UR16], [UR4], desc[UR6] ;  /* 0x00000610040075b4 */ /* 0x0003e20008019000 */
[----:B------:R-:W-:Y:S01]  /*0dc0*/  UMOV UR33, UR25 ;  /* 0x0000001900217c82 */ /* 0x000fe20008000000 */
[----:B------:R1:W-:Y:S01]  /*0dd0*/  UTMALDG.4D [UR8], [UR4], desc[UR6] ;  /* 0x00000608040075b4 */ /* 0x0003e20008019000 */
[----:B------:R1:W-:Y:S01]  /*0de0*/  UTMALDG.4D [UR32], [UR4], desc[UR6] ;  /* 0x00000620040075b4 */ /* 0x0003e20008019000 */
[----:B------:R-:W2:Y:S02]  /*0df0*/  SYNCS.PHASECHK.TRANS64.TRYWAIT P1, [R0+URZ+0x28020], R7 ;  /* 0x02802007000075a7 */ /* 0x000ea4000802017f */
[----:B-12---:R-:W-:Y:S05]  /*0e00*/  @!P1 BRA `(.L_x_14) ;  /* 0x000000b400a49947 */ /* 0x006fea0003800000 */
.L_x_86:
[----:B------:R-:W-:Y:S01]  /*0e10*/  MOV R23, 0x1 ;  /* 0x0000000100177802 */ /* 0x000fe20000000f00 */
[----:B------:R-:W-:Y:S06]  /*0e20*/  @P2 BRA `(.L_x_15) ;  /* 0x0000000000142947 */ /* 0x000fec0003800000 */
[----:B------:R-:W-:Y:S02]  /*0e30*/  ISETP.NE.AND P1, PT, R6, RZ, PT ;  /* 0x000000ff0600720c */ /* 0x000fe40003f25270 */
[----:B-1----:R-:W-:-:S04]  /*0e40*/  MOV R7, 0x8000 ;  /* 0x0000800000077802 */ /* 0x002fc80000000f00 */
[----:B------:R2:W-:Y:S07]  /*0e50*/  SYNCS.ARRIVE.TRANS64 RZ, [R0+URZ+0x28000], R7 ;  /* 0x0280000700ff79a7 */ /* 0x0005ee000800003f */
[----:B------:R-:W-:Y:S05]  /*0e60*/  @!P1 BRA `(.L_x_15) ;  /* 0x0000000000049947 */ /* 0x000fea0003800000 */
[----:B------:R-:W-:Y:S01]  /*0e70*/  BPT.TRAP 0x1 ;  /* 0x000000040000795c */ /* 0x000fe20000300000 */
.L_x_15:
[C---:B------:R-:W-:Y:S01]  /*0e80*/  LEA R2, R5.reuse, R2, 0xf ;  /* 0x0000000205027211 */ /* 0x040fe200078e78ff */
[----:B------:R-:W-:Y:S01]  /*0e90*/  ULDC.64 UR4, c[0x0][0x198] ;  /* 0x0000660000047ab9 */ /* 0x000fe20000000a00 */
[----:B------:R-:W-:Y:S01]  /*0ea0*/  R2UR UR25, R0 ;  /* 0x00000000001972ca */ /* 0x000fe200000e0000 */
[----:B------:R-:W-:Y:S01]  /*0eb0*/  UIADD3 UR4, UP0, UR4, 0x2f0, URZ ;  /* 0x000002f004047890 */ /* 0x000fe2000ff1e03f */
[----:B------:R-:W-:Y:S01]  /*0ec0*/  R2UR UR32, R2 ;  /* 0x00000000022072ca */ /* 0x000fe200000e0000 */
[----:B------:R-:W-:Y:S01]  /*0ed0*/  UMOV UR27, URZ ;  /* 0x0000003f001b7c82 */ /* 0x000fe20008000000 */
[----:B------:R-:W-:Y:S01]  /*0ee0*/  UMOV UR6, 0x0 ;  /* 0x0000000000067882 */ /* 0x000fe20000000000 */
[----:B------:R-:W-:Y:S01]  /*0ef0*/  UIADD3.X UR5, URZ, UR5, URZ, UP0, !UPT ;  /* 0x000000053f057290 */ /* 0x000fe200087fe43f */
[----:B------:R-:W-:Y:S01]  /*0f00*/  IADD3 R5, R5, 0x1, RZ ;  /* 0x0000000105057810 */ /* 0x000fe20007ffe0ff */
[----:B------:R-:W-:Y:S01]  /*0f10*/  UMOV UR7, 0x10000000 ;  /* 0x1000000000077882 */ /* 0x000fe20000000000 */
[----:B------:R-:W-:Y:S01]  /*0f20*/  UMOV UR26, URZ ;  /* 0x0000003f001a7c82 */ /* 0x000fe20008000000 */
[----:B------:R-:W-:Y:S01]  /*0f30*/  UMOV UR28, UR36 ;  /* 0x00000024001c7c82 */ /* 0x000fe20008000000 */
[----:B------:R-:W-:Y:S01]  /*0f40*/  UMOV UR29, UR37 ;  /* 0x00000025001d7c82 */ /* 0x000fe20008000000 */
[----:B------:R-:W-:Y:S01]  /*0f50*/  UMOV UR18, 0x40 ;  /* 0x0000004000127882 */ /* 0x000fe20000000000 */
[----:B------:R-:W-:Y:S01]  /*0f60*/  UMOV UR20, UR36 ;  /* 0x0000002400147c82 */ /* 0x000fe20008000000 */
[----:B------:R-:W-:-:S02]  /*0f70*/  UIADD3 UR25, UR25, 0x28000, URZ ;  /* 0x0002800019197890 */ /* 0x000fc4000fffe03f */
[----:B------:R-:W-:Y:S02]  /*0f80*/  UIADD3 UR24, UR32, 0x8000, URZ ;  /* 0x0000800020187890 */ /* 0x000fe4000fffe03f */
[----:B------:R-:W-:Y:S02]  /*0f90*/  UIADD3 UR16, UR32, 0xa000, URZ ;  /* 0x0000a00020107890 */ /* 0x000fe4000fffe03f */
[----:B------:R-:W-:Y:S02]  /*0fa0*/  UIADD3 UR8, UR32, 0xc000, URZ ;  /* 0x0000c00020087890 */ /* 0x000fe4000fffe03f */
[----:B------:R-:W-:Y:S01]  /*0fb0*/  UIADD3 UR32, UR32, 0xe000, URZ ;  /* 0x0000e00020207890 */ /* 0x000fe2000fffe03f */
[----:B------:R-:W-:Y:S01]  /*0fc0*/  UMOV UR21, UR37 ;  /* 0x0000002500157c82 */ /* 0x000fe20008000000 */
[----:B------:R-:W-:Y:S01]  /*0fd0*/  UMOV UR19, UR27 ;  /* 0x0000001b00137c82 */ /* 0x000fe20008000000 */
[----:B------:R-:W-:Y:S01]  /*0fe0*/  UMOV UR17, UR25 ;  /* 0x0000001900117c82 */ /* 0x000fe20008000000 */
[----:B------:R-:W-:Y:S01]  /*0ff0*/  UMOV UR10, 0x80 ;  /* 0x00000080000a7882 */ /* 0x000fe20000000000 */
[----:B------:R-:W-:Y:S01]  /*1000*/  UMOV UR12, UR36 ;  /* 0x00000024000c7c82 */ /* 0x000fe20008000000 */
[----:B------:R-:W-:Y:S01]  /*1010*/  UMOV UR13, UR37 ;  /* 0x00000025000d7c82 */ /* 0x000fe20008000000 */
[----:B------:R3:W-:Y:S01]  /*1020*/  UTMALDG.4D [UR24], [UR4], desc[UR6] ;  /* 0x00000618040075b4 */ /* 0x0007e20008019000 */
[----:B------:R-:W-:Y:S01]  /*1030*/  UMOV UR11, UR27 ;  /* 0x0000001b000b7c82 */ /* 0x000fe20008000000 */
[----:B------:R-:W-:Y:S01]  /*1040*/  UMOV UR9, UR25 ;  /* 0x0000001900097c82 */ /* 0x000fe20008000000 */
[----:B------:R-:W-:Y:S01]  /*1050*/  UMOV UR34, 0xc0 ;  /* 0x000000c000227882 */ /* 0x000fe20000000000 */
[----:B------:R-:W-:Y:S01]  /*1060*/  UMOV UR35, UR27 ;  /* 0x0000001b00237c82 */ /* 0x000fe20008000000 */
[----:B------:R-:W-:Y:S01]  /*1070*/  UMOV UR33, UR25 ;  /* 0x0000001900217c82 */ /* 0x000fe20008000000 */
[----:B------:R3:W-:Y:S01]  /*1080*/  UTMALDG.4D [UR16], [UR4], desc[UR6] ;  /* 0x00000610040075b4 */ /* 0x0007e20008019000 */
[----:B------:R3:W-:Y:S01]  /*1090*/  UTMALDG.4D [UR8], [UR4], desc[UR6] ;  /* 0x00000608040075b4 */ /* 0x0007e20008019000 */
[----:B------:R3:W-:Y:S02]  /*10a0*/  UTMALDG.4D [UR32], [UR4], desc[UR6] ;  /* 0x00000620040075b4 */ /* 0x0007e40008019000 */
[----:B---3--:R-:W-:Y:S01]  /*10b0*/  NOP ;  /* 0x0000000000007918 */ /* 0x008fe20000000000 */
.L_x_11:
[----:B------:R-:W-:Y:S02]  /*10c0*/  ISETP.GE.AND P1, PT, R8, 0x41, PT ;  /* 0x000000410800780c */ /* 0x000fe40003f26270 */
[----:B------:R-:W-:-:S11]  /*10d0*/  MOV R4, 0x1 ;  /* 0x0000000100047802 */ /* 0x000fd60000000f00 */
[----:B------:R-:W-:Y:S05]  /*10e0*/  @!P1 BRA `(.L_x_16) ;  /* 0x0000000400bc9947 */ /* 0x000fea0003800000 */
[----:B-12---:R-:W1:Y:S01]  /*10f0*/  S2R R7, SR_CgaCtaId ;  /* 0x0000000000077919 */ /* 0x006e620000008800 */
[----:B------:R-:W-:Y:S02]  /*1100*/  MOV R0, 0x400 ;  /* 0x0000040000007802 */ /* 0x000fe40000000f00 */
[----:B------:R-:W-:Y:S02]  /*1110*/  MOV R2, 0x1 ;  /* 0x0000000100027802 */ /* 0x000fe40000000f00 */
[----:B------:R-:W-:Y:S02]  /*1120*/  ISETP.NE.AND P2, PT, R22, RZ, PT ;  /* 0x000000ff1600720c */ /* 0x000fe40003f45270 */
[----:B-1----:R-:W-:Y:S02]  /*1130*/  LEA R0, R7, R0, 0x18 ;  /* 0x0000000007007211 */ /* 0x002fe400078ec0ff */
[----:B------:R-:W-:Y:S02]  /*1140*/  SHF.L.U32 R7, R2, 0x1f, RZ ;  /* 0x0000001f02077819 */ /* 0x000fe400000006ff */
[----:B------:R-:W-:-:S04]  /*1150*/  LEA R2, R5, R0, 0x3 ;  /* 0x0000000005027211 */ /* 0x000fc800078e18ff */
[----:B------:R-:W1:Y:S02]  /*1160*/  SYNCS.PHASECHK.TRANS64.TRYWAIT P1, [R2+URZ+0x28020], R7 ;  /* 0x02802007020075a7 */ /* 0x000e64000802017f */
[----:B-1----:R-:W-:Y:S05]  /*1170*/  @!P1 BRA `(.L_x_17) ;  /* 0x000000b000dc9947 */ /* 0x002fea0003800000 */
.L_x_87:
[----:B------:R-:W-:Y:S05]  /*1180*/  @P2 BRA `(.L_x_18) ;  /* 0x0000000000142947 */ /* 0x000fea0003800000 */
[----:B------:R-:W-:Y:S02]  /*1190*/  ISETP.NE.AND P1, PT, R6, RZ, PT ;  /* 0x000000ff0600720c */ /* 0x000fe40003f25270 */
[----:B-1----:R-:W-:-:S04]  /*11a0*/  MOV R7, 0x8000 ;  /* 0x0000800000077802 */ /* 0x002fc80000000f00 */
[----:B------:R2:W-:Y:S07]  /*11b0*/  SYNCS.ARRIVE.TRANS64 RZ, [R2+URZ+0x28000], R7 ;  /* 0x0280000702ff79a7 */ /* 0x0005ee000800003f */
[----:B------:R-:W-:Y:S05]  /*11c0*/  @!P1 BRA `(.L_x_18) ;  /* 0x0000000000049947 */ /* 0x000fea0003800000 */
[----:B------:R-:W-:Y:S01]  /*11d0*/  BPT.TRAP 0x1 ;  /* 0x000000040000795c */ /* 0x000fe20000300000 */
.L_x_18:
[----:B-12---:R-:W1:Y:S01]  /*11e0*/  S2R R7, SR_CgaCtaId ;  /* 0x0000000000077919 */ /* 0x006e620000008800 */
[----:B------:R-:W-:Y:S01]  /*11f0*/  LEA R0, R5, R0, 0xf ;  /* 0x0000000005007211 */ /* 0x000fe200078e78ff */
[----:B------:R-:W-:Y:S01]  /*1200*/  ULDC.64 UR4, c[0x0][0x198] ;  /* 0x0000660000047ab9 */ /* 0x000fe20000000a00 */
[----:B------:R-:W-:Y:S01]  /*1210*/  R2UR UR27, R23 ;  /* 0x00000000171b72ca */ /* 0x000fe200000e0000 */
[----:B------:R-:W-:Y:S01]  /*1220*/  UIADD3 UR4, UP0, UR4, 0x1f0, URZ ;  /* 0x000001f004047890 */ /* 0x000fe2000ff1e03f */
[----:B------:R-:W-:Y:S01]  /*1230*/  R2UR UR25, R2 ;  /* 0x00000000021972ca */ /* 0x000fe200000e0000 */
[----:B------:R-:W-:Y:S01]  /*1240*/  UMOV UR6, 0x0 ;  /* 0x0000000000067882 */ /* 0x000fe20000000000 */
[----:B------:R-:W-:Y:S01]  /*1250*/  R2UR UR32, R0 ;  /* 0x00000000002072ca */ /* 0x000fe200000e0000 */
[----:B------:R-:W-:Y:S01]  /*1260*/  UIADD3.X UR5, URZ, UR5, URZ, UP0, !UPT ;  /* 0x000000053f057290 */ /* 0x000fe200087fe43f */
[----:B------:R-:W-:Y:S01]  /*1270*/  IADD3 R5, R5, 0x1, RZ ;  /* 0x0000000105057810 */ /* 0x000fe20007ffe0ff */
[----:B------:R-:W-:Y:S01]  /*1280*/  UMOV UR7, 0x10000000 ;  /* 0x1000000000077882 */ /* 0x000fe20000000000 */
[----:B------:R-:W-:Y:S01]  /*1290*/  MOV R0, 0x400 ;  /* 0x0000040000007802 */ /* 0x000fe20000000f00 */
[----:B------:R-:W-:Y:S01]  /*12a0*/  UMOV UR26, URZ ;  /* 0x0000003f001a7c82 */ /* 0x000fe20008000000 */
[C---:B------:R-:W-:Y:S01]  /*12b0*/  ISETP.NE.AND P2, PT, R5.reuse, 0x4, PT ;  /* 0x000000040500780c */ /* 0x040fe20003f45270 */
[----:B------:R-:W-:Y:S01]  /*12c0*/  UMOV UR28, UR36 ;  /* 0x00000024001c7c82 */ /* 0x000fe20008000000 */
[C---:B------:R-:W-:Y:S01]  /*12d0*/  ISETP.NE.AND P1, PT, R5.reuse, 0x4, PT ;  /* 0x000000040500780c */ /* 0x040fe20003f25270 */
[----:B------:R-:W-:Y:S01]  /*12e0*/  USHF.L.U32 UR27, UR27, 0x6, URZ ;  /* 0x000000061b1b7899 */ /* 0x000fe2000800063f */
[----:B------:R-:W-:Y:S01]  /*12f0*/  SEL R5, R5, RZ, P2 ;  /* 0x000000ff05057207 */ /* 0x000fe20001000000 */
[----:B------:R-:W-:Y:S01]  /*1300*/  UIADD3 UR25, UR25, 0x28000, URZ ;  /* 0x0002800019197890 */ /* 0x000fe2000fffe03f */
[----:B------:R-:W-:Y:S01]  /*1310*/  SEL R4, RZ, 0x1, !P1 ;  /* 0x00000001ff047807 */ /* 0x000fe20004800000 */
[----:B------:R-:W-:Y:S01]  /*1320*/  UIADD3 UR24, UR32, 0x8000, URZ ;  /* 0x0000800020187890 */ /* 0x000fe2000fffe03f */
[----:B------:R-:W-:Y:S01]  /*1330*/  ISETP.NE.AND P2, PT, R22, RZ, PT ;  /* 0x000000ff1600720c */ /* 0x000fe20003f45270 */
[----:B------:R-:W-:-:S02]  /*1340*/  UIADD3 UR16, UR32, 0xa000, URZ ;  /* 0x0000a00020107890 */ /* 0x000fc4000fffe03f */
[----:B------:R-:W-:Y:S02]  /*1350*/  UIADD3 UR8, UR32, 0xc000, URZ ;  /* 0x0000c00020087890 */ /* 0x000fe4000fffe03f */
[----:B------:R-:W-:Y:S01]  /*1360*/  UIADD3 UR32, UR32, 0xe000, URZ ;  /* 0x0000e00020207890 */ /* 0x000fe2000fffe03f */
[----:B------:R-:W-:Y:S01]  /*1370*/  UMOV UR29, UR37 ;  /* 0x00000025001d7c82 */ /* 0x000fe20008000000 */
[----:B------:R-:W-:Y:S01]  /*1380*/  UMOV UR18, 0x40 ;  /* 0x0000004000127882 */ /* 0x000fe20000000000 */
[----:B------:R-:W-:Y:S01]  /*1390*/  UMOV UR20, UR36 ;  /* 0x0000002400147c82 */ /* 0x000fe20008000000 */
[----:B------:R-:W-:Y:S01]  /*13a0*/  UMOV UR21, UR37 ;  /* 0x0000002500157c82 */ /* 0x000fe20008000000 */
[----:B-1----:R-:W-:Y:S01]  /*13b0*/  LEA R2, R7, R0, 0x18 ;  /* 0x0000000007027211 */ /* 0x002fe200078ec0ff */
[----:B------:R-:W-:Y:S01]  /*13c0*/  UMOV UR17, UR25 ;  /* 0x0000001900117c82 */ /* 0x000fe20008000000 */
[----:B------:R-:W-:Y:S01]  /*13d0*/  UMOV UR19, UR27 ;  /* 0x0000001b00137c82 */ /* 0x000fe20008000000 */
[----:B------:R1:W-:Y:S01]  /*13e0*/  UTMALDG.4D [UR24], [UR4], desc[UR6] ;  /* 0x00000618040075b4 */ /* 0x0003e20008019000 */
[----:B------:R-:W-:Y:S01]  /*13f0*/  UMOV UR10, 0x80 ;  /* 0x00000080000a7882 */ /* 0x000fe20000000000 */
[----:B------:R-:W-:Y:S01]  /*1400*/  UMOV UR12, UR36 ;  /* 0x00000024000c7c82 */ /* 0x000fe20008000000 */
[----:B------:R-:W-:Y:S01]  /*1410*/  UMOV UR13, UR37 ;  /* 0x00000025000d7c82 */ /* 0x000fe20008000000 */
[----:B------:R-:W-:Y:S01]  /*1420*/  UMOV UR9, UR25 ;  /* 0x0000001900097c82 */ /* 0x000fe20008000000 */
[----:B------:R-:W-:Y:S01]  /*1430*/  UMOV UR11, UR27 ;  /* 0x0000001b000b7c82 */ /* 0x000fe20008000000 */
[----:B------:R-:W-:Y:S01]  /*1440*/  IMAD R7, R5, 0x8, R2 ;  /* 0x0000000805077824 */ /* 0x000fe200078e0202 */
[----:B------:R-:W-:Y:S01]  /*1450*/  SHF.L.U32 R0, R4, 0x1f, RZ ;  /* 0x0000001f04007819 */ /* 0x000fe200000006ff */
[----:B------:R1:W-:Y:S01]  /*1460*/  UTMALDG.4D [UR16], [UR4], desc[UR6] ;  /* 0x00000610040075b4 */ /* 0x0003e20008019000 */
[----:B------:R-:W-:Y:S01]  /*1470*/  UMOV UR34, 0xc0 ;  /* 0x000000c000227882 */ /* 0x000fe20000000000 */
[----:B------:R-:W-:Y:S01]  /*1480*/  UMOV UR33, UR25 ;  /* 0x0000001900217c82 */ /* 0x000fe20008000000 */
[----:B------:R-:W-:Y:S01]  /*1490*/  UMOV UR35, UR27 ;  /* 0x0000001b00237c82 */ /* 0x000fe20008000000 */
[----:B------:R1:W-:Y:S01]  /*14a0*/  UTMALDG.4D [UR8], [UR4], desc[UR6] ;  /* 0x00000608040075b4 */ /* 0x0003e20008019000 */
[----:B------:R1:W-:Y:S01]  /*14b0*/  UTMALDG.4D [UR32], [UR4], desc[UR6] ;  /* 0x00000620040075b4 */ /* 0x0003e20008019000 */
[----:B------:R-:W2:Y:S02]  /*14c0*/  SYNCS.PHASECHK.TRANS64.TRYWAIT P1, [R7+URZ+0x28020], R0 ;  /* 0x02802000070075a7 */ /* 0x000ea4000802017f */
[----:B-12---:R-:W-:Y:S05]  /*14d0*/  @!P1 BRA `(.L_x_19) ;  /* 0x000000b000189947 */ /* 0x006fea0003800000 */
.L_x_88:
[----:B------:R-:W-:Y:S05]  /*14e0*/  @P2 BRA `(.L_x_20) ;  /* 0x0000000000142947 */ /* 0x000fea0003800000 */
[----:B------:R-:W-:Y:S02]  /*14f0*/  ISETP.NE.AND P1, PT, R6, RZ, PT ;  /* 0x000000ff0600720c */ /* 0x000fe40003f25270 */
[----:B-1----:R-:W-:-:S04]  /*1500*/  MOV R0, 0x8000 ;  /* 0x0000800000007802 */ /* 0x002fc80000000f00 */
[----:B------:R2:W-:Y:S07]  /*1510*/  SYNCS.ARRIVE.TRANS64 RZ, [R7+URZ+0x28000], R0 ;  /* 0x0280000007ff79a7 */ /* 0x0005ee000800003f */
[----:B------:R-:W-:Y:S05]  /*1520*/  @!P1 BRA `(.L_x_20) ;  /* 0x0000000000049947 */ /* 0x000fea0003800000 */
[----:B------:R-:W-:Y:S01]  /*1530*/  BPT.TRAP 0x1 ;  /* 0x000000040000795c */ /* 0x000fe20000300000 */
.L_x_20:
        /* <DEDUP_REMOVED lines=8> */
[----:B-12---:R-:W-:Y:S01]  /*15c0*/  IADD3 R0, R5, 0x1, RZ ;  /* 0x0000000105007810 */ /* 0x006fe20007ffe0ff */
[----:B------:R-:W-:Y:S01]  /*15d0*/  UMOV UR7, 0x10000000 ;  /* 0x1000000000077882 */ /* 0x000fe20000000000 */
[----:B------:R-:W-:Y:S01]  /*15e0*/  UMOV UR26, URZ ;  /* 0x0000003f001a7c82 */ /* 0x000fe20008000000 */
[----:B------:R-:W-:Y:S01]  /*15f0*/  UMOV UR28, UR36 ;  /* 0x00000024001c7c82 */ /* 0x000fe20008000000 */
[----:B------:R-:W-:Y:S01]  /*1600*/  UMOV UR29, UR37 ;  /* 0x00000025001d7c82 */ /* 0x000fe20008000000 */
[----:B------:R-:W-:Y:S01]  /*1610*/  UMOV UR18, 0x40 ;  /* 0x0000004000127882 */ /* 0x000fe20000000000 */
[----:B------:R-:W-:Y:S01]  /*1620*/  UMOV UR20, UR36 ;  /* 0x0000002400147c82 */ /* 0x000fe20008000000 */
[----:B------:R-:W-:Y:S01]  /*1630*/  USHF.L.U32 UR27, UR27, 0x6, URZ ;  /* 0x000000061b1b7899 */ /* 0x000fe2000800063f */
[----:B------:R-:W-:Y:S01]  /*1640*/  ISETP.NE.AND P1, PT, R0, 0x4, PT ;  /* 0x000000040000780c */ /* 0x000fe20003f25270 */
[----:B------:R-:W-:Y:S01]  /*1650*/  UIADD3 UR25, UR25, 0x28000, URZ ;  /* 0x0002800019197890 */ /* 0x000fe2000fffe03f */
[----:B------:R-:W-:Y:S01]  /*1660*/  IADD3 R23, R23, 0x1, RZ ;  /* 0x0000000117177810 */ /* 0x000fe20007ffe0ff */
[----:B------:R-:W-:Y:S01]  /*1670*/  UIADD3 UR24, UR32, 0x8000, URZ ;  /* 0x0000800020187890 */ /* 0x000fe2000fffe03f */
[----:B------:R-:W-:Y:S01]  /*1680*/  SEL R5, RZ, 0x1, P1 ;  /* 0x00000001ff057807 */ /* 0x000fe20000800000 */
[----:B------:R-:W-:-:S02]  /*1690*/  UIADD3 UR16, UR32, 0xa000, URZ ;  /* 0x0000a00020107890 */ /* 0x000fc4000fffe03f */
[----:B------:R-:W-:Y:S01]  /*16a0*/  UIADD3 UR8, UR32, 0xc000, URZ ;  /* 0x0000c00020087890 */ /* 0x000fe2000fffe03f */
[----:B------:R-:W-:Y:S01]  /*16b0*/  LOP3.LUT R4, R4, R5, RZ, 0x3c, !PT ;  /* 0x0000000504047212 */ /* 0x000fe200078e3cff */
[----:B------:R-:W-:Y:S01]  /*16c0*/  UIADD3 UR32, UR32, 0xe000, URZ ;  /* 0x0000e00020207890 */ /* 0x000fe2000fffe03f */
[----:B------:R-:W-:Y:S01]  /*16d0*/  SEL R5, R0, RZ, P1 ;  /* 0x000000ff00057207 */ /* 0x000fe20000800000 */
        /* <DEDUP_REMOVED lines=16> */
.L_x_16:
[----:B------:R-:W-:-:S07]  /*17e0*/  IADD3 R3, R3, -0x4, RZ ;  /* 0xfffffffc03037810 */ /* 0x000fce0007ffe0ff */
.L_x_10:
[----:B------:R-:W-:Y:S05]  /*17f0*/  BSYNC B0 ;  /* 0x0000000000007941 */ /* 0x000fea0003800000 */
.L_x_9:
[----:B-12---:R-:W1:Y:S01]  /*1800*/  S2R R7, SR_CgaCtaId ;  /* 0x0000000000077919 */ /* 0x006e620000008800 */
[----:B------:R-:W-:Y:S02]  /*1810*/  MOV R2, 0x400 ;  /* 0x0000040000027802 */ /* 0x000fe40000000f00 */
[----:B------:R-:W-:Y:S02]  /*1820*/  SHF.L.U32 R63, RZ, 0x1f, RZ ;  /* 0x0000001fff3f7819 */ /* 0x000fe400000006ff */
[----:B-1----:R-:W-:-:S04]  /*1830*/  LEA R2, R7, R2, 0x18 ;  /* 0x0000000207027211 */ /* 0x002fc800078ec0ff */
[----:B------:R-:W1:Y:S02]  /*1840*/  SYNCS.PHASECHK.TRANS64.TRYWAIT P1, [R2+URZ+0x28040], R63 ;  /* 0x0280403f020075a7 */ /* 0x000e64000802017f */
[----:B-1----:R-:W-:Y:S05]  /*1850*/  @!P1 BRA `(.L_x_21) ;  /* 0x000000ac004c9947 */ /* 0x002fea0003800000 */
.L_x_89:
[----:B------:R-:W2:Y:S01]  /*1860*/  SYNCS.PHASECHK.TRANS64.TRYWAIT P1, [R2+URZ+0x28000], R63 ;  /* 0x0280003f020075a7 */ /* 0x000ea2000802017f */
[----:B------:R-:W-:Y:S02]  /*1870*/  SHF.R.S32.HI R7, RZ, 0x1f, R22 ;  /* 0x0000001fff077819 */ /* 0x000fe40000011416 */
[----:B------:R-:W-:Y:S02]  /*1880*/  MOV R0, RZ ;  /* 0x000000ff00007202 */ /* 0x000fe40000000f00 */
[----:B------:R-:W-:-:S04]  /*1890*/  LEA.HI R7, R7, R22, RZ, 0x2 ;  /* 0x0000001607077211 */ /* 0x000fc800078f10ff */
[----:B------:R-:W-:-:S04]  /*18a0*/  LOP3.LUT R7, R7, 0x7ffffffc, RZ, 0xc0, !PT ;  /* 0x7ffffffc07077812 */ /* 0x000fc800078ec0ff */
[----:B------:R-:W-:-:S04]  /*18b0*/  IADD3 R7, -R7, R22, RZ ;  /* 0x0000001607077210 */ /* 0x000fc80007ffe1ff */
[----:B------:R-:W-:Y:S01]  /*18c0*/  SHF.L.U32 R193, R7, 0x1, RZ ;  /* 0x0000000107c17819 */ /* 0x000fe200000006ff */
[----:B--2---:R-:W-:Y:S06]  /*18d0*/  @!P1 BRA `(.L_x_22) ;  /* 0x000000ac00409947 */ /* 0x004fec0003800000 */
.L_x_90:
[----:B------:R-:W-:Y:S05]  /*18e0*/  WARPSYNC.ALL ;  /* 0x0000000000007948 */ /* 0x000fea0003800000 */
[C---:B------:R-:W-:Y:S01]  /*18f0*/  R2UR UR30, R2.reuse ;  /* 0x00000000021e72ca */ /* 0x040fe200000e0000 */
[----:B------:R-:W-:Y:S01]  /*1900*/  WARPGROUP.ARRIVE ;  /* 0x00000000000079c5 */ /* 0x000fe20000000000 */
[----:B------:R-:W-:Y:S01]  /*1910*/  R2UR UR4, R2 ;  /* 0x00000000020472ca */ /* 0x000fe200000e0000 */
[----:B------:R-:W-:Y:S01]  /*1920*/  UMOV UR7, 0x40000040 ;  /* 0x4000004000077882 */ /* 0x000fe20000000000 */
[----:B------:R-:W-:Y:S01]  /*1930*/  UMOV UR15, 0x40000040 ;  /* 0x40000040000f7882 */ /* 0x000fe20000000000 */
[----:B------:R-:W-:Y:S01]  /*1940*/  UMOV UR13, UR7 ;  /* 0x00000007000d7c82 */ /* 0x000fe20008000000 */
[----:B------:R-:W-:Y:S01]  /*1950*/  MOV R191, UR7 ;  /* 0x0000000700bf7c02 */ /* 0x000fe20008000f00 */
[----:B------:R-:W-:Y:S01]  /*1960*/  UMOV UR7, 0x40000040 ;  /* 0x4000004000077882 */ /* 0x000fe20000000000 */
[----:B------:R-:W-:Y:S01]  /*1970*/  UMOV UR11, 0x40000040 ;  /* 0x40000040000b7882 */ /* 0x000fe20000000000 */
[----:B------:R-:W-:Y:S01]  /*1980*/  UMOV UR9, UR7 ;  /* 0x0000000700097c82 */ /* 0x000fe20008000000 */
[----:B------:R-:W-:Y:S01]  /*1990*/  MOV R189, UR7 ;  /* 0x0000000700bd7c02 */ /* 0x000fe20008000f00 */
[----:B------:R-:W-:Y:S01]  /*19a0*/  UMOV UR7, 0x40000040 ;  /* 0x4000004000077882 */ /* 0x000fe20000000000 */
[----:B------:R-:W-:Y:S01]  /*19b0*/  UMOV UR57, 0x40000040 ;  /* 0x4000004000397882 */ /* 0x000fe20000000000 */
[----:B------:R-:W-:Y:S01]  /*19c0*/  UIADD3 UR30, UR30, 0x8000, URZ ;  /* 0x000080001e1e7890 */ /* 0x000fe2000fffe03f */
[----:B------:R-:W-:Y:S01]  /*19d0*/  MOV R187, UR7 ;  /* 0x0000000700bb7c02 */ /* 0x000fe20008000f00 */
[----:B------:R-:W-:Y:S01]  /*19e0*/  USHF.R.U32.HI UR4, URZ, 0x4, UR4 ;  /* 0x000000043f047899 */ /* 0x000fe20008011604 */
[C---:B------:R-:W-:Y:S01]  /*19f0*/  IADD3 R56, R193.reuse, 0x1, RZ ;  /* 0x00000001c1387810 */ /* 0x040fe20007ffe0ff */
[----:B------:R-:W-:Y:S01]  /*1a00*/  USHF.R.U32.HI UR30, URZ, 0x4, UR30 ;  /* 0x000000043f1e7899 */ /* 0x000fe2000801161e */
[C---:B------:R-:W-:Y:S01]  /*1a10*/  IADD3 R57, R193.reuse, 0x8, RZ ;  /* 0x00000008c1397810 */ /* 0x040fe20007ffe0ff */
[----:B------:R-:W-:Y:S01]  /*1a20*/  ULOP3.LUT UR4, UR4, 0x3fff, URZ, 0xc0, !UPT ;  /* 0x00003fff04047892 */ /* 0x000fe2000f8ec03f */
[----:B------:R-:W3:Y:S01]  /*1a30*/  LDC R156, c[0x0][0x28c] ;  /* 0x0000a300ff9c7b82 */ /* 0x000ee20000000800 */
[----:B------:R-:W-:Y:S01]  /*1a40*/  ULOP3.LUT UR30, UR30, 0x3fff, URZ, 0xc0, !UPT ;  /* 0x00003fff1e1e7892 */ /* 0x000fe2000f8ec03f */
[----:B------:R-:W-:Y:S01]  /*1a50*/  IADD3 R60, R193, 0x31, RZ ;  /* 0x00000031c13c7810 */ /* 0x000fe20007ffe0ff */
[----:B------:R-:W-:-:S02]  /*1a60*/  ULOP3.LUT UR4, UR4, 0x10000, URZ, 0xfc, !UPT ;  /* 0x0001000004047892 */ /* 0x000fc4000f8efc3f */
[----:B------:R-:W-:Y:S02]  /*1a70*/  ULOP3.LUT UR14, UR30, 0x10000, URZ, 0xfc, !UPT ;  /* 0x000100001e0e7892 */ /* 0x000fe4000f8efc3f */
[----:B------:R-:W-:Y:S02]  /*1a80*/  UIADD3 UR5, UR4, 0x2, URZ ;  /* 0x0000000204057890 */ /* 0x000fe4000fffe03f */
[----:B------:R-:W-:Y:S01]  /*1a90*/  UIADD3 UR10, UR14, 0x2, URZ ;  /* 0x000000020e0a7890 */ /* 0x000fe2000fffe03f */
[----:B------:R-:W-:Y:S01]  /*1aa0*/  UMOV UR6, UR4 ;  /* 0x0000000400067c82 */ /* 0x000fe20008000000 */
[----:B------:R-:W-:Y:S01]  /*1ab0*/  UIADD3 UR56, UR4, 0x404, URZ ;  /* 0x0000040404387890 */ /* 0x000fe2000fffe03f */
[----:B------:R-:W-:Y:S01]  /*1ac0*/  MOV R190, UR6 ;  /* 0x0000000600be7c02 */ /* 0x000fe20008000f00 */
[----:B------:R-:W-:Y:S01]  /*1ad0*/  UMOV UR12, UR6 ;  /* 0x00000006000c7c82 */ /* 0x000fe20008000000 */
[----:B------:R-:W-:Y:S01]  /*1ae0*/  UMOV UR6, UR5 ;  /* 0x0000000500067c82 */ /* 0x000fe20008000000 */
[----:B------:R-:W-:Y:S01]  /*1af0*/  HGMMA.64x64x16.F32 R24, gdesc[UR12], RZ, !UPT, gsb0 ;  /* 0x00e000000c1879f0 */ /* 0x000fe2000c0008ff */
[----:B------:R-:W-:Y:S01]  /*1b00*/  UMOV UR8, UR6 ;  /* 0x0000000600087c82 */ /* 0x000fe20008000000 */
[----:B------:R-:W-:Y:S01]  /*1b10*/  UIADD3 UR5, UR4, 0x4, URZ ;  /* 0x0000000404057890 */ /* 0x000fe2000fffe03f */
[----:B------:R-:W-:Y:S01]  /*1b20*/  MOV R188, UR6 ;  /* 0x0000000600bc7c02 */ /* 0x000fe20008000f00 */
[----:B------:R-:W-:Y:S01]  /*1b30*/  UIADD3 UR58, UR14, 0x404, URZ ;  /* 0x000004040e3a7890 */ /* 0x000fe2000fffe03f */
[----:B------:R-:W-:Y:S01]  /*1b40*/  UMOV UR59, 0x40000040 ;  /* 0x40000040003b7882 */ /* 0x000fe20000000000 */
[----:B------:R-:W-:-:S03]  /*1b50*/  UIADD3 UR52, UR4, 0x406, URZ ;  /* 0x0000040604347890 */ /* 0x000fc6000fffe03f */
[----:B------:R-:W-:Y:S01]  /*1b60*/  UMOV UR6, UR5 ;  /* 0x0000000500067c82 */ /* 0x000fe20008000000 */
[----:B------:R-:W-:Y:S01]  /*1b70*/  UIADD3 UR5, UR4, 0x6, URZ ;  /* 0x0000000604057890 */ /* 0x000fe2000fffe03f */
[----:B------:R-:W-:Y:S01]  /*1b80*/  IMAD.U32 R186, RZ, RZ, UR6 ;  /* 0x00000006ffba7e24 */ /* 0x000fe2000f8e00ff */
[----:B------:R-:W-:Y:S01]  /*1b90*/  UIADD3 UR54, UR14, 0x406, URZ ;  /* 0x000004060e367890 */ /* 0x000fe2000fffe03f */
[----:B------:R-:W-:Y:S01]  /*1ba0*/  UMOV UR53, 0x40000040 ;  /* 0x4000004000357882 */ /* 0x000fe20000000000 */
[----:B------:R-:W-:Y:S01]  /*1bb0*/  UMOV UR55, 0x40000040 ;  /* 0x4000004000377882 */ /* 0x000fe20000000000 */
[----:B------:R-:W-:Y:S02]  /*1bc0*/  UIADD3 UR48, UR4, 0x600, URZ ;  /* 0x0000060004307890 */ /* 0x000fe4000fffe03f */
[----:B------:R-:W-:Y:S01]  /*1bd0*/  UIADD3 UR50, UR14, 0x600, URZ ;  /* 0x000006000e327890 */ /* 0x000fe2000fffe03f */
[----:B------:R-:W-:Y:S01]  /*1be0*/  UMOV UR49, 0x40000040 ;  /* 0x4000004000317882 */ /* 0x000fe20000000000 */
[----:B------:R-:W-:Y:S01]  /*1bf0*/  UMOV UR51, 0x40000040 ;  /* 0x4000004000337882 */ /* 0x000fe20000000000 */
[----:B------:R-:W-:-:S02]  /*1c00*/  UIADD3 UR44, UR4, 0x602, URZ ;  /* 0x00000602042c7890 */ /* 0x000fc4000fffe03f */
[----:B------:R-:W-:Y:S01]  /*1c10*/  UIADD3 UR46, UR14, 0x602, URZ ;  /* 0x000006020e2e7890 */ /* 0x000fe2000fffe03f */
[----:B------:R-:W-:Y:S01]  /*1c20*/  UMOV UR45, 0x40000040 ;  /* 0x40000040002d7882 */ /* 0x000fe20000000000 */
[----:B------:R-:W-:Y:S01]  /*1c30*/  UMOV UR47, 0x40000040 ;  /* 0x40000040002f7882 */ /* 0x000fe20000000000 */
[----:B------:R-:W-:Y:S02]  /*1c40*/  UIADD3 UR40, UR4, 0x604, URZ ;  /* 0x0000060404287890 */ /* 0x000fe4000fffe03f */
[----:B------:R-:W-:Y:S01]  /*1c50*/  UIADD3 UR42, UR14, 0x604, URZ ;  /* 0x000006040e2a7890 */ /* 0x000fe2000fffe03f */
[----:B------:R-:W-:Y:S01]  /*1c60*/  UMOV UR41, 0x40000040 ;  /* 0x4000004000297882 */ /* 0x000fe20000000000 */
[----:B------:R-:W-:Y:S01]  /*1c70*/  UMOV UR43, 0x40000040 ;  /* 0x40000040002b7882 */ /* 0x000fe20000000000 */
[----:B------:R-:W-:Y:S01]  /*1c80*/  ULDC UR19, c[0x0][0x604] ;  /* 0x0001810000137ab9 */ /* 0x000fe20000000800 */
        /* <DEDUP_REMOVED lines=11> */
[----:B------:R-:W-:-:S02]  /*1d40*/  WARPGROUP.DEPBAR.LE gsb0, 0x0 ;  /* 0x00008000000079c5 */ /* 0x000fc40000010000 */
[----:B------:R-:W-:-:S06]  /*1d50*/  WARPGROUP.ARRIVE ;  /* 0x00000000000079c5 */ /* 0x000fcc0000000000 */
[----:B------:R-:W-:Y:S01]  /*1d60*/  HGMMA.64x64x16.F32 R24, gdesc[UR8], R24, gsb0 ;  /* 0x00e00000081879f0 */ /* 0x000fe20008000818 */
[----:B------:R-:W-:Y:S01]  /*1d70*/  UIADD3 UR10, UR14, 0x4, URZ ;  /* 0x000000040e0a7890 */ /* 0x000fe2000fffe03f */
[----:B------:R-:W-:Y:S01]  /*1d80*/  UMOV UR8, UR6 ;  /* 0x0000000600087c82 */ /* 0x000fe20008000000 */
[----:B------:R-:W-:Y:S01]  /*1d90*/  UMOV UR9, UR7 ;  /* 0x0000000700097c82 */ /* 0x000fe20008000000 */
[----:B------:R-:W-:Y:S01]  /*1da0*/  UMOV UR11, 0x40000040 ;  /* 0x40000040000b7882 */ /* 0x000fe20000000000 */
[----:B------:R-:W-:Y:S01]  /*1db0*/  UMOV UR6, UR5 ;  /* 0x0000000500067c82 */ /* 0x000fe20008000000 */
[----:B------:R-:W-:Y:S01]  /*1dc0*/  UMOV UR7, 0x40000040 ;  /* 0x4000004000077882 */ /* 0x000fe20000000000 */
[----:B------:R-:W-:Y:S01]  /*1dd0*/  UIADD3 UR5, UR4, 0x200, URZ ;  /* 0x0000020004057890 */ /* 0x000fe2000fffe03f */
[----:B------:R-:W-:Y:S02]  /*1de0*/  MOV R6, UR6 ;  /* 0x0000000600067c02 */ /* 0x000fe40008000f00 */
[----:B------:R-:W-:Y:S01]  /*1df0*/  MOV R7, UR7 ;  /* 0x0000000700077c02 */ /* 0x000fe20008000f00 */
        /* <DEDUP_REMOVED lines=58> */
[----:B------:R-:W-:Y:S01]  /*21a0*/  MOV R18, UR6 ;  /* 0x0000000600127c02 */ /* 0x000fe20008000f00 */
[----:B------:R-:W-:Y:S01]  /*21b0*/  IMAD.U32 R19, RZ, RZ, UR7 ;  /* 0x00000007ff137e24 */ /* 0x000fe2000f8e00ff */
[----:B------:R-:W-:Y:S01]  /*21c0*/  UIADD3 UR4, UR4, 0x606, URZ ;  /* 0x0000060604047890 */ /* 0x000fe2000fffe03f */
        /* <DEDUP_REMOVED lines=9> */
[----:B------:R-:W-:Y:S01]  /*2260*/  MOV R20, UR6 ;  /* 0x0000000600147c02 */ /* 0x000fe20008000f00 */
[----:B------:R-:W-:Y:S01]  /*2270*/  UMOV UR5, 0x40000040 ;  /* 0x4000004000057882 */ /* 0x000fe20000000000 */
        /* <DEDUP_REMOVED lines=8> */
[----:B------:R-:W-:Y:S01]  /*2300*/  UIADD3 UR6, UR14, 0x606, URZ ;  /* 0x000006060e067890 */ /* 0x000fe2000fffe03f */
[----:B------:R-:W-:Y:S01]  /*2310*/  UMOV UR7, 0x40000040 ;  /* 0x4000004000077882 */ /* 0x000fe20000000000 */
[----:B------:R-:W-:Y:S02]  /*2320*/  WARPGROUP.DEPBAR.LE gsb0, 0x0 ;  /* 0x00008000000079c5 */ /* 0x000fe40000010000 */
[----:B------:R-:W-:-:S06]  /*2330*/  WARPGROUP.ARRIVE ;  /* 0x00000000000079c5 */ /* 0x000fcc0000000000 */
[----:B------:R-:W-:Y:S01]  /*2340*/  HGMMA.64x64x16.F32 R24, gdesc[UR8], R24, gsb0 ;  /* 0x00e00000081879f0 */ /* 0x000fe20008000818 */
[----:B------:R-:W-:Y:S01]  /*2350*/  ULDC UR8, c[0x0][0x604] ;  /* 0x0001810000087ab9 */ /* 0x000fe20000000800 */
[----:B------:R-:W-:Y:S01]  /*2360*/  ULDC UR9, c[0x0][0x604] ;  /* 0x0001810000097ab9 */ /* 0x000fe20000000800 */
[----:B------:R-:W-:Y:S01]  /*2370*/  ULDC UR10, c[0x0][0x604] ;  /* 0x00018100000a7ab9 */ /* 0x000fe20000000800 */
[----:B------:R-:W-:Y:S01]  /*2380*/  ULDC UR11, c[0x0][0x604] ;  /* 0x00018100000b7ab9 */ /* 0x000fe20000000800 */
[----:B------:R-:W-:Y:S02]  /*2390*/  WARPGROUP.DEPBAR.LE gsb0, 0x0 ;  /* 0x00008000000079c5 */ /* 0x000fe40000010000 */
[----:B------:R-:W-:-:S06]  /*23a0*/  WARPGROUP.ARRIVE ;  /* 0x00000000000079c5 */ /* 0x000fcc0000000000 */
[----:B------:R-:W-:Y:S03]  /*23b0*/  HGMMA.64x64x16.F32 R24, gdesc[UR56], R24, gsb0 ;  /* 0x00e00000381879f0 */ /* 0x000fe60008000818 */
        /* <DEDUP_REMOVED lines=14> */
[----:B------:R-:W-:Y:S01]  /*24a0*/  HGMMA.64x64x16.F32 R24, gdesc[UR4], R24, gsb0 ;  /* 0x00e00000041879f0 */ /* 0x000fe20008000818 */
[----:B------:R-:W-:Y:S01]  /*24b0*/  ULDC UR6, c[0x0][0x28c] ;  /* 0x0000a30000067ab9 */ /* 0x000fe20000000800 */
[----:B------:R-:W-:Y:S01]  /*24c0*/  ULDC UR7, c[0x0][0x28c] ;  /* 0x0000a30000077ab9 */ /* 0x000fe20000000800 */
[----:B------:R-:W-:Y:S01]  /*24d0*/  ISETP.GE.AND P2, PT, R56, UR6, PT ;  /* 0x0000000638007c0c */ /* 0x000fe2000bf46270 */
[----:B------:R-:W-:Y:S01]  /*24e0*/  ULDC UR6, c[0x0][0x28c] ;  /* 0x0000a30000067ab9 */ /* 0x000fe20000000800 */
[----:B------:R-:W-:Y:S02]  /*24f0*/  IADD3 R56, R193, 0x9, RZ ;  /* 0x00000009c1387810 */ /* 0x000fe40007ffe0ff */
[----:B------:R-:W-:Y:S01]  /*2500*/  ISETP.GE.AND P3, PT, R57, UR7, PT ;  /* 0x0000000739007c0c */ /* 0x000fe2000bf66270 */
[----:B------:R-:W-:Y:S01]  /*2510*/  ULDC UR7, c[0x0][0x28c] ;  /* 0x0000a30000077ab9 */ /* 0x000fe20000000800 */
[----:B------:R-:W-:Y:S01]  /*2520*/  ISETP.GE.AND P4, PT, R56, UR6, PT ;  /* 0x0000000638007c0c */ /* 0x000fe2000bf86270 */
[----:B------:R-:W-:Y:S01]  /*2530*/  ULDC UR6, c[0x0][0x28c] ;  /* 0x0000a30000067ab9 */ /* 0x000fe20000000800 */
[----:B------:R-:W-:-:S02]  /*2540*/  IADD3 R56, R193, 0x11, RZ ;  /* 0x00000011c1387810 */ /* 0x000fc40007ffe0ff */
[C---:B------:R-:W-:Y:S02]  /*2550*/  IADD3 R57, R193.reuse, 0x10, RZ ;  /* 0x00000010c1397810 */ /* 0x040fe40007ffe0ff */
[----:B------:R-:W-:Y:S01]  /*2560*/  ISETP.GE.AND P6, PT, R56, UR6, PT ;  /* 0x0000000638007c0c */ /* 0x000fe2000bfc6270 */
[----:B------:R-:W-:Y:S01]  /*2570*/  ULDC UR6, c[0x0][0x28c] ;  /* 0x0000a30000067ab9 */ /* 0x000fe20000000800 */
[----:B------:R-:W-:Y:S02]  /*2580*/  IADD3 R56, R193, 0x19, RZ ;  /* 0x00000019c1387810 */ /* 0x000fe40007ffe0ff */
[----:B------:R-:W-:Y:S01]  /*2590*/  ISETP.GE.AND P5, PT, R57, UR7, PT ;  /* 0x0000000739007c0c */ /* 0x000fe2000bfa6270 */
[----:B------:R-:W-:Y:S01]  /*25a0*/  ULDC UR7, c[0x0][0x28c] ;  /* 0x0000a30000077ab9 */ /* 0x000fe20000000800 */
[----:B------:R-:W-:-:S04]  /*25b0*/  IADD3 R57, R193, 0x18, RZ ;  /* 0x00000018c1397810 */ /* 0x000fc80007ffe0ff */
[----:B------:R-:W-:Y:S01]  /*25c0*/  ISETP.GE.AND P1, PT, R57, UR7, PT ;  /* 0x0000000739007c0c */ /* 0x000fe2000bf26270 */
[----:B------:R-:W-:Y:S01]  /*25d0*/  ULDC UR7, c[0x0][0x28c] ;  /* 0x0000a30000077ab9 */ /* 0x000fe20000000800 */
[----:B------:R-:W-:Y:S02]  /*25e0*/  WARPGROUP.DEPBAR.LE gsb0, 0x0 ;  /* 0x00008000000079c5 */ /* 0x000fe40000010000 */
[----:B------:R-:W-:Y:S02]  /*25f0*/  FSEL R25, R25, -INF , !P2 ;  /* 0xff80000019197808 */ /* 0x000fe40005000000 */
[----:B------:R-:W-:Y:S02]  /*2600*/  FSEL R27, R27, -INF , !P2 ;  /* 0xff8000001b1b7808 */ /* 0x000fe40005000000 */
[----:B------:R-:W-:Y:S01]  /*2610*/  ISETP.GE.AND P2, PT, R56, UR6, PT ;  /* 0x0000000638007c0c */ /* 0x000fe2000bf46270 */
[----:B------:R-:W-:Y:S01]  /*2620*/  ULDC UR6, c[0x0][0x28c] ;  /* 0x0000a30000067ab9 */ /* 0x000fe20000000800 */
[----:B------:R-:W-:-:S02]  /*2630*/  IADD3 R56, R193, 0x20, RZ ;  /* 0x00000020c1387810 */ /* 0x000fc40007ffe0ff */
[----:B------:R-:W-:Y:S02]  /*2640*/  FSEL R28, R28, -INF , !P3 ;  /* 0xff8000001c1c7808 */ /* 0x000fe40005800000 */
[----:B------:R-:W-:Y:S02]  /*2650*/  FSEL R30, R30, -INF , !P3 ;  /* 0xff8000001e1e7808 */ /* 0x000fe40005800000 */
[----:B------:R-:W-:Y:S01]  /*2660*/  ISETP.GE.AND P3, PT, R56, UR6, PT ;  /* 0x0000000638007c0c */ /* 0x000fe2000bf66270 */
[----:B------:R-:W-:Y:S01]  /*2670*/  ULDC UR6, c[0x0][0x28c] ;  /* 0x0000a30000067ab9 */ /* 0x000fe20000000800 */
[----:B------:R-:W-:Y:S02]  /*2680*/  IADD3 R56, R193, 0x21, RZ ;  /* 0x00000021c1387810 */ /* 0x000fe40007ffe0ff */
[----:B------:R-:W-:Y:S02]  /*2690*/  FSEL R29, R29, -INF , !P4 ;  /* 0xff8000001d1d7808 */ /* 0x000fe40006000000 */
[----:B------:R-:W-:-:S02]  /*26a0*/  FSEL R31, R31, -INF , !P4 ;  /* 0xff8000001f1f7808 */ /* 0x000fc40006000000 */
[----:B------:R-:W-:Y:S01]  /*26b0*/  ISETP.GE.AND P4, PT, R56, UR6, PT ;  /* 0x0000000638007c0c */ /* 0x000fe2000bf86270 */
[----:B------:R-:W-:Y:S01]  /*26c0*/  ULDC UR6, c[0x0][0x28c] ;  /* 0x0000a30000067ab9 */ /* 0x000fe20000000800 */
[----:B------:R-:W-:Y:S02]  /*26d0*/  IADD3 R56, R193, 0x28, RZ ;  /* 0x00000028c1387810 */ /* 0x000fe40007ffe0ff */
[----:B------:R-:W-:Y:S02]  /*26e0*/  FSEL R32, R32, -INF , !P5 ;  /* 0xff80000020207808 */ /* 0x000fe40006800000 */
[----:B------:R-:W-:Y:S02]  /*26f0*/  FSEL R34, R34, -INF , !P5 ;  /* 0xff80000022227808 */ /* 0x000fe40006800000 */
[----:B------:R-:W-:Y:S01]  /*2700*/  ISETP.GE.AND P5, PT, R56, UR6, PT ;  /* 0x0000000638007c0c */ /* 0x000fe2000bfa6270 */
[----:B------:R-:W-:Y:S01]  /*2710*/  ULDC UR6, c[0x0][0x28c] ;  /* 0x0000a30000067ab9 */ /* 0x000fe20000000800 */
[----:B------:R-:W-:Y:S01]  /*2720*/  FSEL R33, R33, -INF , !P6 ;  /* 0xff80000021217808 */ /* 0x000fe20007000000 */
[----:B------:R-:W-:Y:S01]  /*2730*/  VIADD R56, R193, 0x29 ;  /* 0x00000029c1387836 */ /* 0x000fe20000000000 */
[----:B------:R-:W-:-:S02]  /*2740*/  FSEL R35, R35, -INF , !P6 ;  /* 0xff80000023237808 */ /* 0x000fc40007000000 */
[----:B------:R-:W-:Y:S01]  /*2750*/  ISETP.GE.AND P6, PT, R193, UR6, PT ;  /* 0x00000006c1007c0c */ /* 0x000fe2000bfc6270 */
[----:B------:R-:W-:Y:S01]  /*2760*/  ULDC UR6, c[0x0][0x28c] ;  /* 0x0000a30000067ab9 */ /* 0x000fe20000000800 */
[----:B------:R-:W-:Y:S02]  /*2770*/  FSEL R36, R36, -INF , !P1 ;  /* 0xff80000024247808 */ /* 0x000fe40004800000 */
[----:B------:R-:W-:Y:S02]  /*2780*/  FSEL R26, R26, -INF , !P6 ;  /* 0xff8000001a1a7808 */ /* 0x000fe40007000000 */
[----:B------:R-:W-:Y:S02]  /*2790*/  FSEL R24, R24, -INF , !P6 ;  /* 0xff80000018187808 */ /* 0x000fe40007000000 */
[----:B------:R-:W-:Y:S02]  /*27a0*/  FSEL R38, R38, -INF , !P1 ;  /* 0xff80000026267808 */ /* 0x000fe40004800000 */
[----:B------:R-:W-:-:S02]  /*27b0*/  FMNMX R59, R26, R27, !PT ;  /* 0x0000001b1a3b7209 */ /* 0x000fc40007800000 */
[----:B------:R-:W-:Y:S01]  /*27c0*/  ISETP.GE.AND P1, PT, R56, UR7, PT ;  /* 0x0000000738007c0c */ /* 0x000fe2000bf26270 */
[----:B------:R-:W-:Y:S01]  /*27d0*/  ULDC UR7, c[0x0][0x604] ;  /* 0x0001810000077ab9 */ /* 0x000fe20000000800 */
[----:B------:R-:W-:Y:S02]  /*27e0*/  IADD3 R56, R193, 0x30, RZ ;  /* 0x00000030c1387810 */ /* 0x000fe40007ffe0ff */
[----:B------:R-:W-:Y:S02]  /*27f0*/  FMNMX R57, R24, R25, !PT ;  /* 0x0000001918397209 */ /* 0x000fe40007800000 */
[----:B------:R-:W-:Y:S02]  /*2800*/  FMNMX R58, R30, R59, !PT ;  /* 0x0000003b1e3a7209 */ /* 0x000fe40007800000 */
[----:B------:R-:W-:Y:S01]  /*2810*/  ISETP.GE.AND P6, PT, R56, UR6, PT ;  /* 0x0000000638007c0c */ /* 0x000fe2000bfc6270 */
[----:B------:R-:W-:Y:S01]  /*2820*/  ULDC UR6, c[0x0][0x28c] ;  /* 0x0000a30000067ab9 */ /* 0x000fe20000000800 */
[----:B------:R-:W-:-:S02]  /*2830*/  FMNMX R56, R28, R57, !PT ;  /* 0x000000391c387209 */ /* 0x000fc40007800000 */
[----:B------:R-:W-:Y:S02]  /*2840*/  FMNMX R59, R31, R58, !PT ;  /* 0x0000003a1f3b7209 */ /* 0x000fe40007800000 */
[----:B------:R-:W-:Y:S02]  /*2850*/  FMNMX R57, R29, R56, !PT ;  /* 0x000000381d397209 */ /* 0x000fe40007800000 */
[----:B------:R-:W-:Y:S02]  /*2860*/  FMNMX R58, R34, R59, !PT ;  /* 0x0000003b223a7209 */ /* 0x000fe40007800000 */
[----:B------:R-:W-:Y:S02]  /*2870*/  FMNMX R56, R32, R57, !PT ;  /* 0x0000003920387209 */ /* 0x000fe40007800000 */
[----:B------:R-:W-:Y:S02]  /*2880*/  FMNMX R59, R35, R58, !PT ;  /* 0x0000003a233b7209 */ /* 0x000fe40007800000 */
[----:B------:R-:W-:-:S02]  /*2890*/  FMNMX R57, R33, R56, !PT ;  /* 0x0000003821397209 */ /* 0x000fc40007800000 */
[----:B------:R-:W-:Y:S02]  /*28a0*/  FSEL R39, R39, -INF , !P2 ;  /* 0xff80000027277808 */ /* 0x000fe40005000000 */
[----:B------:R-:W-:Y:S02]  /*28b0*/  FMNMX R58, R38, R59, !PT ;  /* 0x0000003b263a7209 */ /* 0x000fe40007800000 */
[----:B------:R-:W-:Y:S02]  /*28c0*/  FSEL R37, R37, -INF , !P2 ;  /* 0xff80000025257808 */ /* 0x000fe40005000000 */
[----:B------:R-:W-:Y:S02]  /*28d0*/  FMNMX R56, R36, R57, !PT ;  /* 0x0000003924387209 */ /* 0x000fe40007800000 */
[----:B------:R-:W-:Y:S02]  /*28e0*/  FSEL R42, R42, -INF , !P3 ;  /* 0xff8000002a2a7808 */ /* 0x000fe40005800000 */
[----:B------:R-:W-:-:S02]  /*28f0*/  FMNMX R61, R39, R58, !PT ;  /* 0x0000003a273d7209 */ /* 0x000fc40007800000 */
[----:B------:R-:W-:Y:S02]  /*2900*/  FSEL R40, R40, -INF , !P3 ;  /* 0xff80000028287808 */ /* 0x000fe40005800000 */
[----:B------:R-:W-:Y:S02]  /*2910*/  FMNMX R59, R37, R56, !PT ;  /* 0x00000038253b7209 */ /* 0x000fe40007800000 */
[----:B------:R-:W-:Y:S02]  /*2920*/  FSEL R43, R43, -INF , !P4 ;  /* 0xff8000002b2b7808 */ /* 0x000fe40006000000 */
[----:B------:R-:W-:Y:S02]  /*2930*/  FMNMX R58, R42, R61, !PT ;  /* 0x0000003d2a3a7209 */ /* 0x000fe40007800000 */
[----:B------:R-:W-:Y:S02]  /*2940*/  FMNMX R56, R40, R59, !PT ;  /* 0x0000003b28387209 */ /* 0x000fe40007800000 */
[----:B------:R-:W-:-:S02]  /*2950*/  FSEL R46, R46, -INF , !P5 ;  /* 0xff8000002e2e7808 */ /* 0x000fc40006800000 */
[----:B------:R-:W-:Y:S02]  /*2960*/  FMNMX R59, R43, R58, !PT ;  /* 0x0000003a2b3b7209 */ /* 0x000fe40007800000 */
[----:B------:R-:W-:Y:S02]  /*2970*/  FSEL R47, R47, -INF , !P1 ;  /* 0xff8000002f2f7808 */ /* 0x000fe40004800000 */
[----:B------:R-:W-:Y:S02]  /*2980*/  FMNMX R58, R46, R59, !PT ;  /* 0x0000003b2e3a7209 */ /* 0x000fe40007800000 */
[----:B------:R-:W-:Y:S02]  /*2990*/  IADD3 R57, R193, 0x39, RZ ;  /* 0x00000039c1397810 */ /* 0x000fe40007ffe0ff */
[----:B------:R-:W-:Y:S02]  /*29a0*/  FSEL R41, R41, -INF , !P4 ;  /* 0xff80000029297808 */ /* 0x000fe40006000000 */
[----:B------:R-:W-:Y:S01]  /*29b0*/  ISETP.GE.AND P2, PT, R60, UR6, PT ;  /* 0x000000063c007c0c */ /* 0x000fe2000bf46270 */
[----:B------:R-:W-:Y:S01]  /*29c0*/  ULDC UR6, c[0x0][0x28c] ;  /* 0x0000a30000067ab9 */ /* 0x000fe20000000800 */
[----:B------:R-:W-:-:S02]  /*29d0*/  IADD3 R60, R193, 0x38, RZ ;  /* 0x00000038c13c7810 */ /* 0x000fc40007ffe0ff */
[----:B------:R-:W-:Y:S02]  /*29e0*/  FSEL R50, R50, -INF , !P6 ;  /* 0xff80000032327808 */ /* 0x000fe40007000000 */
[----:B------:R-:W-:Y:S02]  /*29f0*/  FMNMX R59, R47, R58, !PT ;  /* 0x0000003a2f3b7209 */ /* 0x000fe40007800000 */
[----:B---3--:R-:W-:Y:S02]  /*2a00*/  ISETP.GE.AND P4, PT, R57, R156, PT ;  /* 0x0000009c3900720c */ /* 0x008fe40003f86270 */
[----:B------:R-:W-:Y:S02]  /*2a10*/  FSEL R44, R44, -INF , !P5 ;  /* 0xff8000002c2c7808 */ /* 0x000fe40006800000 */
[----:B------:R-:W-:Y:S02]  /*2a20*/  FMNMX R57, R41, R56, !PT ;  /* 0x0000003829397209 */ /* 0x000fe40007800000 */
[----:B------:R-:W-:Y:S01]  /*2a30*/  ISETP.GE.AND P3, PT, R60, UR6, PT ;  /* 0x000000063c007c0c */ /* 0x000fe2000bf66270 */
[----:B------:R-:W-:Y:S01]  /*2a40*/  ULDC UR6, c[0x0][0x604] ;  /* 0x0001810000067ab9 */ /* 0x000fe20000000800 */
[----:B------:R-:W-:-:S02]  /*2a50*/  FSEL R51, R51, -INF , !P2 ;  /* 0xff80000033337808 */ /* 0x000fc40005000000 */
[----:B------:R-:W-:Y:S02]  /*2a60*/  FMNMX R58, R50, R59, !PT ;  /* 0x0000003b323a7209 */ /* 0x000fe40007800000 */
[----:B------:R-:W-:Y:S02]  /*2a70*/  FSEL R45, R45, -INF , !P1 ;  /* 0xff8000002d2d7808 */ /* 0x000fe40004800000 */
[----:B------:R-:W-:Y:S02]  /*2a80*/  FMNMX R56, R44, R57, !PT ;  /* 0x000000392c387209 */ /* 0x000fe40007800000 */
[----:B------:R-:W-:Y:S02]  /*2a90*/  FSEL R54, R54, -INF , !P3 ;  /* 0xff80000036367808 */ /* 0x000fe40005800000 */
[----:B------:R-:W-:Y:S02]  /*2aa0*/  FMNMX R59, R51, R58, !PT ;  /* 0x0000003a333b7209 */ /* 0x000fe40007800000 */
[----:B------:R-:W-:-:S02]  /*2ab0*/  FSEL R48, R48, -INF , !P6 ;  /* 0xff80000030307808 */ /* 0x000fc40007000000 */
[----:B------:R-:W-:Y:S02]  /*2ac0*/  FMNMX R57, R45, R56, !PT ;  /* 0x000000382d397209 */ /* 0x000fe40007800000 */
[----:B------:R-:W-:Y:S02]  /*2ad0*/  FSEL R55, R55, -INF , !P4 ;  /* 0xff80000037377808 */ /* 0x000fe40006000000 */
[----:B------:R-:W-:Y:S02]  /*2ae0*/  FMNMX R58, R54, R59, !PT ;  /* 0x0000003b363a7209 */ /* 0x000fe40007800000 */
[----:B------:R-:W-:Y:S02]  /*2af0*/  FSEL R49, R49, -INF , !P2 ;  /* 0xff80000031317808 */ /* 0x000fe40005000000 */
[----:B------:R-:W-:Y:S02]  /*2b00*/  FMNMX R56, R48, R57, !PT ;  /* 0x0000003930387209 */ /* 0x000fe40007800000 */
[----:B------:R-:W-:-:S02]  /*2b10*/  FMNMX R58, R55, R58, !PT ;  /* 0x0000003a373a7209 */ /* 0x000fc40007800000 */
[----:B------:R-:W-:Y:S02]  /*2b20*/  FSEL R52, R52, -INF , !P3 ;  /* 0xff80000034347808 */ /* 0x000fe40005800000 */
[----:B------:R-:W-:Y:S01]  /*2b30*/  FMNMX R57, R49, R56, !PT ;  /* 0x0000003831397209 */ /* 0x000fe20007800000 */
[----:B------:R-:W3:Y:S01]  /*2b40*/  SHFL.BFLY PT, R59, R58, 0x1, 0x1f ;  /* 0x0c201f003a3b7f89 */ /* 0x000ee200000e0000 */
[----:B------:R-:W-:Y:S02]  /*2b50*/  FSEL R53, R53, -INF , !P4 ;  /* 0xff80000035357808 */ /* 0x000fe40006000000 */
[----:B------:R-:W-:-:S04]  /*2b60*/  FMNMX R56, R52, R57, !PT ;  /* 0x0000003934387209 */ /* 0x000fc80007800000 */
[----:B------:R-:W-:-:S05]  /*2b70*/  FMNMX R56, R53, R56, !PT ;  /* 0x0000003835387209 */ /* 0x000fca0007800000 */
[----:B------:R-:W4:Y:S01]  /*2b80*/  SHFL.BFLY PT, R57, R56, 0x1, 0x1f ;  /* 0x0c201f0038397f89 */ /* 0x000f2200000e0000 */
[----:B---3--:R-:W-:-:S05]  /*2b90*/  FMNMX R59, R58, R59, !PT ;  /* 0x0000003b3a3b7209 */ /* 0x008fca0007800000 */
[----:B------:R-:W3:Y:S01]  /*2ba0*/  SHFL.BFLY PT, R60, R59, 0x2, 0x1f ;  /* 0x0c401f003b3c7f89 */ /* 0x000ee200000e0000 */
[----:B----4-:R-:W-:-:S05]  /*2bb0*/  FMNMX R57, R56, R57, !PT ;  /* 0x0000003938397209 */ /* 0x010fca0007800000 */
[----:B------:R-:W4:Y:S01]  /*2bc0*/  SHFL.BFLY PT, R196, R57, 0x2, 0x1f ;  /* 0x0c401f0039c47f89 */ /* 0x000f2200000e0000 */
[----:B---3--:R-:W-:-:S04]  /*2bd0*/  FMNMX R195, R59, R60, !PT ;  /* 0x0000003c3bc37209 */ /* 0x008fc80007800000 */
[----:B------:R-:W-:-:S04]  /*2be0*/  FSETP.NEU.AND P1, PT, R195, -INF , PT ;  /* 0xff800000c300780b */ /* 0x000fc80003f2d000 */
[----:B------:R-:W-:Y:S02]  /*2bf0*/  FSEL R56, R195, RZ, P1 ;  /* 0x000000ffc3387208 */ /* 0x000fe40000800000 */
[----:B----4-:R-:W-:-:S03]  /*2c00*/  FMNMX R196, R57, R196, !PT ;  /* 0x000000c439c47209 */ /* 0x010fc60007800000 */
[----:B------:R-:W-:Y:S01]  /*2c10*/  FMUL R56, R56, UR19 ;  /* 0x0000001338387c20 */ /* 0x000fe20008400000 */
[----:B------:R-:W-:Y:S01]  /*2c20*/  ULDC UR19, c[0x0][0x604] ;  /* 0x0001810000137ab9 */ /* 0x000fe20000000800 */
[----:B------:R-:W-:Y:S02]  /*2c30*/  FSETP.NEU.AND P1, PT, R196, -INF , PT ;  /* 0xff800000c400780b */ /* 0x000fe40003f2d000 */
[--C-:B------:R-:W-:Y:S01]  /*2c40*/  FFMA R157, R26, UR20, -R56.reuse ;  /* 0x000000141a9d7c23 */ /* 0x100fe20008000838 */
[--C-:B------:R-:W-:Y:S01]  /*2c50*/  FFMA R27, R27, UR23, -R56.reuse ;  /* 0x000000171b1b7c23 */ /* 0x100fe20008000838 */
[----:B------:R-:W-:Y:S01]  /*2c60*/  ULDC UR20, c[0x0][0x604] ;  /* 0x0001810000147ab9 */ /* 0x000fe20000000800 */
[----:B------:R-:W-:Y:S01]  /*2c70*/  FSEL R26, R196, RZ, P1 ;  /* 0x000000ffc41a7208 */ /* 0x000fe20000800000 */
[----:B------:R-:W-:Y:S01]  /*2c80*/  ULDC UR23, c[0x0][0x604] ;  /* 0x0001810000177ab9 */ /* 0x000fe20000000800 */
[----:B------:R-:W-:Y:S01]  /*2c90*/  FSETP.GEU.AND P4, PT, R157, -126, PT ;  /* 0xc2fc00009d00780b */ /* 0x000fe20003f8e000 */
[--C-:B------:R-:W-:Y:S01]  /*2ca0*/  FFMA R30, R30, UR23, -R56.reuse ;  /* 0x000000171e1e7c23 */ /* 0x100fe20008000838 */
[----:B------:R-:W-:Y:S01]  /*2cb0*/  FSETP.GEU.AND P5, PT, R27, -126, PT ;  /* 0xc2fc00001b00780b */ /* 0x000fe20003fae000 */
[----:B------:R-:W-:Y:S01]  /*2cc0*/  FMUL R26, R26, UR6 ;  /* 0x000000061a1a7c20 */ /* 0x000fe20008400000 */
[----:B------:R-:W-:Y:S01]  /*2cd0*/  ULDC UR6, c[0x0][0x604] ;  /* 0x0001810000067ab9 */ /* 0x000fe20000000800 */
[----:B------:R-:W-:Y:S01]  /*2ce0*/  FFMA R31, R31, UR24, -R56 ;  /* 0x000000181f1f7c23 */ /* 0x000fe20008000838 */
[----:B------:R-:W-:Y:S01]  /*2cf0*/  FSETP.GEU.AND P1, PT, R30, -126, PT ;  /* 0xc2fc00001e00780b */ /* 0x000fe20003f2e000 */
[--C-:B------:R-:W-:Y:S01]  /*2d00*/  FFMA R24, R24, UR7, -R26.reuse ;  /* 0x0000000718187c23 */ /* 0x100fe2000800081a */
[--C-:B------:R-:W-:Y:S01]  /*2d10*/  FFMA R25, R25, UR8, -R26.reuse ;  /* 0x0000000819197c23 */ /* 0x100fe2000800081a */
[--C-:B------:R-:W-:Y:S01]  /*2d20*/  FFMA R28, R28, UR9, -R26.reuse ;  /* 0x000000091c1c7c23 */ /* 0x100fe2000800081a */
[--C-:B------:R-:W-:Y:S01]  /*2d30*/  FFMA R29, R29, UR10, -R26.reuse ;  /* 0x0000000a1d1d7c23 */ /* 0x100fe2000800081a */
[--C-:B------:R-:W-:Y:S01]  /*2d40*/  FFMA R165, R32, UR11, -R26.reuse ;  /* 0x0000000b20a57c23 */ /* 0x100fe2000800081a */
[----:B------:R-:W-:Y:S01]  /*2d50*/  FSETP.GEU.AND P6, PT, R24, -126, PT ;  /* 0xc2fc00001800780b */ /* 0x000fe20003fce000 */
[----:B------:R-:W-:Y:S01]  /*2d60*/  @!P4 FMUL R157, R157, 0.5 ;  /* 0x3f0000009d9dc820 */ /* 0x000fe20000400000 */
[--C-:B------:R-:W-:Y:S01]  /*2d70*/  FFMA R166, R33, UR12, -R26.reuse ;  /* 0x0000000c21a67c23 */ /* 0x100fe2000800081a */
[----:B------:R-:W-:Y:S01]  /*2d80*/  @!P5 FMUL R27, R27, 0.5 ;  /* 0x3f0000001b1bd820 */ /* 0x000fe20000400000 */
[--C-:B------:R-:W-:Y:S01]  /*2d90*/  FFMA R167, R36, UR13, -R26.reuse ;  /* 0x0000000d24a77c23 */ /* 0x100fe2000800081a */
[--C-:B------:R-:W-:Y:S01]  /*2da0*/  FFMA R170, R37, UR15, -R26.reuse ;  /* 0x0000000f25aa7c23 */ /* 0x100fe2000800081a */
[--C-:B------:R-:W-:Y:S01]  /*2db0*/  FFMA R171, R40, UR16, -R26.reuse ;  /* 0x0000001028ab7c23 */ /* 0x100fe2000800081a */
[----:B------:R-:W3:Y:S01]  /*2dc0*/  MUFU.EX2 R157, R157 ;  /* 0x0000009d009d7308 */ /* 0x000ee20000000800 */
[--C-:B------:R-:W-:Y:S01]  /*2dd0*/  FFMA R173, R41, UR17, -R26.reuse ;  /* 0x0000001129ad7c23 */ /* 0x100fe2000800081a */
[--C-:B------:R-:W-:Y:S01]  /*2de0*/  FFMA R174, R44, UR18, -R26.reuse ;  /* 0x000000122cae7c23 */ /* 0x100fe2000800081a */
[--C-:B------:R-:W-:Y:S01]  /*2df0*/  FFMA R175, R45, UR19, -R26.reuse ;  /* 0x000000132daf7c23 */ /* 0x100fe2000800081a */
[--C-:B------:R-:W-:Y:S01]  /*2e00*/  FFMA R176, R48, UR20, -R26.reuse ;  /* 0x0000001430b07c23 */ /* 0x100fe2000800081a */
[--C-:B------:R-:W-:Y:S01]  /*2e10*/  FFMA R177, R49, UR21, -R26.reuse ;  /* 0x0000001531b17c23 */ /* 0x100fe2000800081a */
[--C-:B------:R-:W-:Y:S01]  /*2e20*/  FFMA R178, R52, UR22, -R26.reuse ;  /* 0x0000001634b27c23 */ /* 0x100fe2000800081a */
[----:B------:R-:W-:Y:S01]  /*2e30*/  FFMA R179, R53, UR6, -R26 ;  /* 0x0000000635b37c23 */ /* 0x000fe2000800081a */
[----:B------:R-:W4:Y:S01]  /*2e40*/  MUFU.EX2 R158, R27 ;  /* 0x0000001b009e7308 */ /* 0x000f220000000800 */
[----:B------:R-:W-:Y:S01]  /*2e50*/  P2R R26, PR, RZ, 0x40 ;  /* 0x00000040ff1a7803 */ /* 0x000fe20000000000 */
[----:B------:R-:W-:Y:S01]  /*2e60*/  @!P6 FMUL R24, R24, 0.5 ;  /* 0x3f0000001818e820 */ /* 0x000fe20000400000 */
[----:B------:R-:W5:Y:S01]  /*2e70*/  SYNCS.PHASECHK.TRANS64.TRYWAIT P6, [R2+URZ+0x28008], R63 ;  /* 0x0280083f020075a7 */ /* 0x000f6200080c017f */
[----:B------:R-:W-:Y:S01]  /*2e80*/  FSETP.GEU.AND P2, PT, R31, -126, PT ;  /* 0xc2fc00001f00780b */ /* 0x000fe20003f4e000 */
[----:B------:R-:W-:Y:S01]  /*2e90*/  @!P1 FMUL R30, R30, 0.5 ;  /* 0x3f0000001e1e9820 */ /* 0x000fe20000400000 */
[----:B------:R-:W-:Y:S01]  /*2ea0*/  FSETP.GEU.AND P3, PT, R25, -126, PT ;  /* 0xc2fc00001900780b */ /* 0x000fe20003f6e000 */
[----:B------:R-:W-:Y:S01]  /*2eb0*/  ULDC UR6, c[0x0][0x604] ;  /* 0x0001810000067ab9 */ /* 0x000fe20000000800 */
[----:B------:R1:W1:Y:S01]  /*2ec0*/  MUFU.EX2 R160, R24 ;  /* 0x0000001800a07308 */ /* 0x0002620000000800 */
[----:B---3--:R-:W-:Y:S01]  /*2ed0*/  @!P4 FMUL R157, R157, R157 ;  /* 0x0000009d9d9dc220 */ /* 0x008fe20000400000 */
[----:B------:R-:W-:Y:S01]  /*2ee0*/  FSETP.GEU.AND P4, PT, R28, -126, PT ;  /* 0xc2fc00001c00780b */ /* 0x000fe20003f8e000 */
[----:B------:R-:W-:Y:S01]  /*2ef0*/  ULDC UR7, c[0x0][0x604] ;  /* 0x0001810000077ab9 */ /* 0x000fe20000000800 */
[----:B------:R-:W-:Y:S01]  /*2f00*/  ULDC UR8, c[0x0][0x604] ;  /* 0x0001810000087ab9 */ /* 0x000fe20000000800 */
[----:B------:R-:W-:Y:S01]  /*2f10*/  ULDC UR9, c[0x0][0x604] ;  /* 0x0001810000097ab9 */ /* 0x000fe20000000800 */
[----:B------:R-:W-:Y:S01]  /*2f20*/  ULDC UR10, c[0x0][0x604] ;  /* 0x00018100000a7ab9 */ /* 0x000fe20000000800 */
[----:B------:R-:W-:Y:S01]  /*2f30*/  ULDC UR11, c[0x0][0x604] ;  /* 0x00018100000b7ab9 */ /* 0x000fe20000000800 */
[----:B------:R3:W1:Y:S01]  /*2f40*/  MUFU.EX2 R159, R30 ;  /* 0x0000001e009f7308 */ /* 0x0006620000000800 */
[----:B----4-:R-:W-:Y:S01]  /*2f50*/  @!P5 FMUL R158, R158, R158 ;  /* 0x0000009e9e9ed220 */ /* 0x010fe20000400000 */
[----:B------:R-:W-:Y:S01]  /*2f60*/  FSETP.GEU.AND P5, PT, R29, -126, PT ;  /* 0xc2fc00001d00780b */ /* 0x000fe20003fae000 */
[----:B------:R-:W-:Y:S01]  /*2f70*/  @!P2 FMUL R31, R31, 0.5 ;  /* 0x3f0000001f1fa820 */ /* 0x000fe20000400000 */
[----:B------:R-:W-:Y:S01]  /*2f80*/  @!P3 FMUL R25, R25, 0.5 ;  /* 0x3f0000001919b820 */ /* 0x000fe20000400000 */
[----:B------:R-:W-:Y:S01]  /*2f90*/  ULDC UR12, c[0x0][0x604] ;  /* 0x00018100000c7ab9 */ /* 0x000fe20000000800 */
[----:B------:R-:W-:Y:S01]  /*2fa0*/  ULDC UR13, c[0x0][0x604] ;  /* 0x00018100000d7ab9 */ /* 0x000fe20000000800 */
[----:B------:R-:W-:Y:S01]  /*2fb0*/  @!P4 FMUL R28, R28, 0.5 ;  /* 0x3f0000001c1cc820 */ /* 0x000fe20000400000 */
[----:B------:R3:W4:Y:S01]  /*2fc0*/  MUFU.EX2 R162, R31 ;  /* 0x0000001f00a27308 */ /* 0x0007220000000800 */
[----:B------:R-:W-:Y:S01]  /*2fd0*/  ULDC UR15, c[0x0][0x604] ;  /* 0x00018100000f7ab9 */ /* 0x000fe20000000800 */
[----:B------:R-:W-:Y:S01]  /*2fe0*/  ULDC UR16, c[0x0][0x604] ;  /* 0x0001810000107ab9 */ /* 0x000fe20000000800 */
[----:B------:R-:W-:Y:S01]  /*2ff0*/  ULDC UR17, c[0x0][0x604] ;  /* 0x0001810000117ab9 */ /* 0x000fe20000000800 */
[----:B------:R-:W-:Y:S01]  /*3000*/  ULDC UR18, c[0x0][0x604] ;  /* 0x0001810000127ab9 */ /* 0x000fe20000000800 */
[--C-:B------:R-:W-:Y:S01]  /*3010*/  FFMA R168, R34, UR6, -R56.reuse ;  /* 0x0000000622a87c23 */ /* 0x100fe20008000838 */
[--C-:B------:R-:W-:Y:S01]  /*3020*/  FFMA R169, R35, UR7, -R56.reuse ;  /* 0x0000000723a97c23 */ /* 0x100fe20008000838 */
[----:B------:R-:W-:Y:S01]  /*3030*/  @!P5 FMUL R29, R29, 0.5 ;  /* 0x3f0000001d1dd820 */ /* 0x000fe20000400000 */
[----:B------:R3:W1:Y:S01]  /*3040*/  MUFU.EX2 R163, R25 ;  /* 0x0000001900a37308 */ /* 0x0006620000000800 */
[--C-:B------:R-:W-:Y:S01]  /*3050*/  FFMA R172, R38, UR8, -R56.reuse ;  /* 0x0000000826ac7c23 */ /* 0x100fe20008000838 */
[--C-:B------:R-:W-:Y:S01]  /*3060*/  FFMA R183, R39, UR9, -R56.reuse ;  /* 0x0000000927b77c23 */ /* 0x100fe20008000838 */
[--C-:B------:R-:W-:Y:S01]  /*3070*/  FFMA R185, R42, UR10, -R56.reuse ;  /* 0x0000000a2ab97c23 */ /* 0x100fe20008000838 */
[--C-:B------:R-:W-:Y:S01]  /*3080*/  FFMA R194, R43, UR11, -R56.reuse ;  /* 0x0000000b2bc27c23 */ /* 0x100fe20008000838 */
[--C-:B------:R-:W-:Y:S01]  /*3090*/  FFMA R199, R46, UR12, -R56.reuse ;  /* 0x0000000c2ec77c23 */ /* 0x100fe20008000838 */
[--C-:B------:R-:W-:Y:S01]  /*30a0*/  FFMA R201, R47, UR13, -R56.reuse ;  /* 0x0000000d2fc97c23 */ /* 0x100fe20008000838 */
[--C-:B------:R-:W-:Y:S01]  /*30b0*/  FFMA R202, R50, UR15, -R56.reuse ;  /* 0x0000000f32ca7c23 */ /* 0x100fe20008000838 */
[----:B------:R3:W1:Y:S01]  /*30c0*/  MUFU.EX2 R161, R28 ;  /* 0x0000001c00a17308 */ /* 0x0006620000000800 */
[--C-:B------:R-:W-:Y:S01]  /*30d0*/  FFMA R203, R51, UR16, -R56.reuse ;  /* 0x0000001033cb7c23 */ /* 0x100fe20008000838 */
[--C-:B------:R-:W-:Y:S01]  /*30e0*/  FFMA R204, R54, UR17, -R56.reuse ;  /* 0x0000001136cc7c23 */ /* 0x100fe20008000838 */
[----:B------:R-:W-:-:S05]  /*30f0*/  FFMA R205, R55, UR18, -R56 ;  /* 0x0000001237cd7c23 */ /* 0x000fca0008000838 */
[----:B------:R3:W1:Y:S01]  /*3100*/  MUFU.EX2 R164, R29 ;  /* 0x0000001d00a47308 */ /* 0x0006620000000800 */
[----:B----45:R-:W-:Y:S05]  /*3110*/  @!P6 BRA `(.L_x_23) ;  /* 0x000000940044e947 */ /* 0x030fea0003800000 */
.L_x_91:
[----:B------:R-:W-:Y:S01]  /*3120*/  ISETP.NE.AND P6, PT, R26, RZ, PT ;  /* 0x000000ff1a00720c */ /* 0x000fe20003fc5270 */
[----:B-1----:R-:W-:Y:S01]  /*3130*/  @!P1 FMUL R159, R159, R159 ;  /* 0x0000009f9f9f9220 */ /* 0x002fe20000400000 */
[----:B------:R-:W-:Y:S01]  /*3140*/  @!P2 FMUL R162, R162, R162 ;  /* 0x000000a2a2a2a220 */ /* 0x000fe20000400000 */
[----:B------:R-:W-:Y:S01]  /*3150*/  @!P3 FMUL R163, R163, R163 ;  /* 0x000000a3a3a3b220 */ /* 0x000fe20000400000 */
[----:B------:R-:W-:Y:S01]  /*3160*/  @!P4 FMUL R161, R161, R161 ;  /* 0x000000a1a1a1c220 */ /* 0x000fe20000400000 */
[----:B------:R-:W-:Y:S01]  /*3170*/  @!P5 FMUL R164, R164, R164 ;  /* 0x000000a4a4a4d220 */ /* 0x000fe20000400000 */
[----:B------:R-:W-:Y:S01]  /*3180*/  ULOP3.LUT UR30, UR30, 0x2000000, URZ, 0xfc, !UPT ;  /* 0x020000001e1e7892 */ /* 0x000fe2000f8efc3f */
[----:B------:R-:W-:Y:S01]  /*3190*/  F2FP.F16.F32.PACK_AB R153, R158, R157 ;  /* 0x0000009d9e99723e */ /* 0x000fe200000000ff */
[----:B------:R-:W-:Y:S01]  /*31a0*/  UMOV UR7, 0x40000040 ;  /* 0x4000004000077882 */ /* 0x000fe20000000000 */
[----:B------:R-:W-:Y:S01]  /*31b0*/  F2FP.F16.F32.PACK_AB R155, R162, R159 ;  /* 0x0000009fa29b723e */ /* 0x000fe200000000ff */
[----:B------:R-:W-:Y:S01]  /*31c0*/  UIADD3 UR6, UR30, 0x800, URZ ;  /* 0x000008001e067890 */ /* 0x000fe2000fffe03f */
[----:B------:R-:W-:Y:S01]  /*31d0*/  F2FP.F16.F32.PACK_AB R154, R164, R161 ;  /* 0x000000a1a49a723e */ /* 0x000fe200000000ff */
[----:B------:R-:W-:Y:S01]  /*31e0*/  ULDC UR15, c[0x0][0x604] ;  /* 0x00018100000f7ab9 */ /* 0x000fe20000000800 */
[----:B------:R-:W-:Y:S01]  /*31f0*/  @!P6 FMUL R160, R160, R160 ;  /* 0x000000a0a0a0e220 */ /* 0x000fe20000400000 */
[----:B------:R-:W-:Y:S01]  /*3200*/  FSETP.GEU.AND P1, PT, R168, -126, PT ;  /* 0xc2fc0000a800780b */ /* 0x000fe20003f2e000 */
[----:B------:R-:W-:Y:S01]  /*3210*/  ULDC UR22, c[0x0][0x28c] ;  /* 0x0000a30000167ab9 */ /* 0x000fe20000000800 */
[----:B------:R-:W-:-:S02]  /*3220*/  FSETP.GEU.AND P6, PT, R169, -126, PT ;  /* 0xc2fc0000a900780b */ /* 0x000fc40003fce000 */
[----:B------:R-:W-:Y:S02]  /*3230*/  F2FP.F16.F32.PACK_AB R152, R163, R160 ;  /* 0x000000a0a398723e */ /* 0x000fe400000000ff */
[----:B------:R-:W-:Y:S02]  /*3240*/  FSETP.GEU.AND P5, PT, R172, -126, PT ;  /* 0xc2fc0000ac00780b */ /* 0x000fe40003fae000 */
[----:B--234-:R-:W-:Y:S01]  /*3250*/  WARPGROUP.ARRIVE ;  /* 0x00000000000079c5 */ /* 0x01cfe20000000000 */
[----:B------:R-:W-:Y:S02]  /*3260*/  FSETP.GEU.AND P4, PT, R183, -126, PT ;  /* 0xc2fc0000b700780b */ /* 0x000fe40003f8e000 */
[----:B------:R-:W-:Y:S02]  /*3270*/  FSETP.GEU.AND P3, PT, R165, -126, PT ;  /* 0xc2fc0000a500780b */ /* 0x000fe40003f6e000 */
[----:B------:R-:W-:Y:S01]  /*3280*/  @!P1 FMUL R168, R168, 0.5 ;  /* 0x3f000000a8a89820 */ /* 0x000fe20000400000 */
[----:B------:R-:W-:Y:S01]  /*3290*/  HGMMA.64x256x16.F32 R24, R152, gdesc[UR4].tnspB, RZ, !UPT, gsb0 ;  /* 0x43e0000498187df0 */ /* 0x000fe2000c0008ff */
[----:B------:R-:W-:Y:S01]  /*32a0*/  @!P6 FMUL R169, R169, 0.5 ;  /* 0x3f000000a9a9e820 */ /* 0x000fe20000400000 */
[----:B------:R-:W-:Y:S01]  /*32b0*/  FSETP.GEU.AND P2, PT, R166, -126, PT ;  /* 0xc2fc0000a600780b */ /* 0x000fe20003f4e000 */
[----:B------:R-:W1:Y:S01]  /*32c0*/  MUFU.EX2 R180, R168 ;  /* 0x000000a800b47308 */ /* 0x000e620000000800 */
[----:B------:R-:W-:Y:S01]  /*32d0*/  UIADD3 UR6, UR30, 0x880, URZ ;  /* 0x000008801e067890 */ /* 0x000fe2000fffe03f */
[----:B------:R-:W-:Y:S01]  /*32e0*/  @!P5 FMUL R172, R172, 0.5 ;  /* 0x3f000000acacd820 */ /* 0x000fe20000400000 */
[----:B------:R-:W-:Y:S01]  /*32f0*/  UMOV UR7, 0x40000040 ;  /* 0x4000004000077882 */ /* 0x000fe20000000000 */
[----:B------:R-:W-:Y:S01]  /*3300*/  IADD3 R193, R193, 0x40, RZ ;  /* 0x00000040c1c17810 */ /* 0x000fe20007ffe0ff */
[----:B------:R-:W-:Y:S01]  /*3310*/  @!P4 FMUL R183, R183, 0.5 ;  /* 0x3f000000b7b7c820 */ /* 0x000fe20000400000 */
[----:B------:R-:W-:Y:S01]  /*3320*/  LEA.HI.SX32 R198, R198, 0xffffffff, 0x1a ;  /* 0xffffffffc6c67811 */ /* 0x000fe200078fd2ff */
[----:B------:R-:W-:Y:S01]  /*3330*/  @!P3 FMUL R165, R165, 0.5 ;  /* 0x3f000000a5a5b820 */ /* 0x000fe20000400000 */
[----:B------:R-:W2:Y:S04]  /*3340*/  MUFU.EX2 R181, R169 ;  /* 0x000000a900b57308 */ /* 0x000ea80000000800 */
[----:B------:R-:W-:-:S04]  /*3350*/  @!P2 FMUL R166, R166, 0.5 ;  /* 0x3f000000a6a6a820 */ /* 0x000fc80000400000 */
[----:B------:R-:W3:Y:S01]  /*3360*/  MUFU.EX2 R182, R172 ;  /* 0x000000ac00b67308 */ /* 0x000ee20000000800 */
[----:B-1----:R-:W-:Y:S01]  /*3370*/  @!P1 FMUL R180, R180, R180 ;  /* 0x000000b4b4b49220 */ /* 0x002fe20000400000 */
[----:B------:R-:W-:-:S06]  /*3380*/  FSETP.GEU.AND P1, PT, R167, -126, PT ;  /* 0xc2fc0000a700780b */ /* 0x000fcc0003f2e000 */
[----:B------:R-:W1:Y:S01]  /*3390*/  MUFU.EX2 R183, R183 ;  /* 0x000000b700b77308 */ /* 0x000e620000000800 */
[----:B--2---:R-:W-:Y:S01]  /*33a0*/  @!P6 FMUL R181, R181, R181 ;  /* 0x000000b5b5b5e220 */ /* 0x004fe20000400000 */
[----:B------:R-:W-:-:S05]  /*33b0*/  FSETP.GEU.AND P6, PT, R170, -126, PT ;  /* 0xc2fc0000aa00780b */ /* 0x000fca0003fce000 */
[----:B------:R-:W-:Y:S01]  /*33c0*/  @!P1 FMUL R167, R167, 0.5 ;  /* 0x3f000000a7a79820 */ /* 0x000fe20000400000 */
[----:B------:R-:W2:Y:S01]  /*33d0*/  MUFU.EX2 R165, R165 ;  /* 0x000000a500a57308 */ /* 0x000ea20000000800 */
[----:B---3--:R-:W-:Y:S01]  /*33e0*/  @!P5 FMUL R182, R182, R182 ;  /* 0x000000b6b6b6d220 */ /* 0x008fe20000400000 */
[----:B------:R-:W-:-:S05]  /*33f0*/  FSETP.GEU.AND P5, PT, R199, -126, PT ;  /* 0xc2fc0000c700780b */ /* 0x000fca0003fae000 */
[----:B------:R-:W-:Y:S01]  /*3400*/  @!P6 FMUL R170, R170, 0.5 ;  /* 0x3f000000aaaae820 */ /* 0x000fe20000400000 */
[----:B------:R-:W3:Y:S01]  /*3410*/  MUFU.EX2 R168, R166 ;  /* 0x000000a600a87308 */ /* 0x000ee20000000800 */
[----:B-1----:R-:W-:Y:S01]  /*3420*/  @!P4 FMUL R183, R183, R183 ;  /* 0x000000b7b7b7c220 */ /* 0x002fe20000400000 */
[----:B------:R-:W-:-:S05]  /*3430*/  FSETP.GEU.AND P4, PT, R201, -126, PT ;  /* 0xc2fc0000c900780b */ /* 0x000fca0003f8e000 */
[----:B------:R-:W-:Y:S01]  /*3440*/  @!P5 FMUL R199, R199, 0.5 ;  /* 0x3f000000c7c7d820 */ /* 0x000fe20000400000 */
        /* <DEDUP_REMOVED lines=18> */
[----:B------:R-:W-:-:S03]  /*3570*/  FSETP.GEU.AND P5, PT, R204, -126, PT ;  /* 0xc2fc0000cc00780b */ /* 0x000fc60003fae000 */
[----:B------:R-:W-:Y:S02]  /*3580*/  FADD R159, R159, R200 ;  /* 0x000000c89f9f7221 */ /* 0x000fe40000000000 */
[----:B------:R-:W-:Y:S01]  /*3590*/  @!P6 FMUL R194, R194, 0.5 ;  /* 0x3f000000c2c2e820 */ /* 0x000fe20000400000 */
[----:B------:R-:W3:Y:S01]  /*35a0*/  MUFU.EX2 R192, R185 ;  /* 0x000000b900c07308 */ /* 0x000ee20000000800 */
[----:B-1----:R-:W-:Y:S01]  /*35b0*/  @!P4 FMUL R201, R201, R201 ;  /* 0x000000c9c9c9c220 */ /* 0x002fe20000400000 */
[----:B------:R-:W-:-:S03]  /*35c0*/  FSETP.GEU.AND P4, PT, R205, -126, PT ;  /* 0xc2fc0000cd00780b */ /* 0x000fc60003f8e000 */
[----:B------:R-:W-:Y:S02]  /*35d0*/  FADD R162, R162, R201 ;  /* 0x000000c9a2a27221 */ /* 0x000fe40000000000 */
[----:B------:R-:W-:Y:S01]  /*35e0*/  @!P5 FMUL R204, R204, 0.5 ;  /* 0x3f000000ccccd820 */ /* 0x000fe20000400000 */
[----:B------:R-:W1:Y:S01]  /*35f0*/  MUFU.EX2 R197, R194 ;  /* 0x000000c200c57308 */ /* 0x000e620000000800 */
[----:B--2---:R-:W-:Y:S01]  /*3600*/  @!P3 FMUL R171, R171, R171 ;  /* 0x000000abababb220 */ /* 0x004fe20000400000 */
[----:B------:R-:W-:-:S03]  /*3610*/  FSETP.GEU.AND P3, PT, R176, -126, PT ;  /* 0xc2fc0000b000780b */ /* 0x000fc60003f6e000 */
[----:B------:R-:W-:Y:S02]  /*3620*/  FADD R160, R160, R171 ;  /* 0x000000aba0a07221 */ /* 0x000fe40000000000 */
        /* <DEDUP_REMOVED lines=17> */
[----:B---3--:R-:W-:-:S06]  /*3740*/  @!P5 FMUL R199, R199, R199 ;  /* 0x000000c7c7c7d220 */ /* 0x008fcc0000400000 */
[----:B------:R-:W-:Y:S01]  /*3750*/  @!P2 FMUL R177, R177, 0.5 ;  /* 0x3f000000b1b1a820 */ /* 0x000fe20000400000 */
[----:B------:R-:W3:Y:S01]  /*3760*/  MUFU.EX2 R167, R175 ;  /* 0x000000af00a77308 */ /* 0x000ee20000000800 */
[----:B-1----:R-:W-:-:S07]  /*3770*/  @!P4 FMUL R206, R206, R206 ;  /* 0x000000cececec220 */ /* 0x002fce0000400000 */
[----:B------:R-:W1:Y:S01]  /*3780*/  MUFU.EX2 R176, R176 ;  /* 0x000000b000b07308 */ /* 0x000e620000000800 */
[----:B--2---:R-:W-:Y:S01]  /*3790*/  @!P1 FMUL R170, R170, R170 ;  /* 0x000000aaaaaa9220 */ /* 0x004fe20000400000 */
[----:B------:R-:W-:-:S03]  /*37a0*/  FSETP.GEU.AND P1, PT, R202, -126, PT ;  /* 0xc2fc0000ca00780b */ /* 0x000fc60003f2e000 */
[----:B------:R-:W-:-:S03]  /*37b0*/  FADD R161, R161, R170 ;  /* 0x000000aaa1a17221 */ /* 0x000fc60000000000 */
[----:B------:R-:W2:Y:S01]  /*37c0*/  MUFU.EX2 R173, R177 ;  /* 0x000000b100ad7308 */ /* 0x000ea20000000800 */
[----:B---3--:R-:W-:Y:S01]  /*37d0*/  @!P6 FMUL R167, R167, R167 ;  /* 0x000000a7a7a7e220 */ /* 0x008fe20000400000 */
[----:B------:R-:W-:-:S03]  /*37e0*/  FSETP.GEU.AND P6, PT, R203, -126, PT ;  /* 0xc2fc0000cb00780b */ /* 0x000fc60003fce000 */
[----:B------:R-:W-:Y:S02]  /*37f0*/  FADD R164, R164, R167 ;  /* 0x000000a7a4a47221 */ /* 0x000fe40000000000 */
[----:B------:R-:W-:Y:S01]  /*3800*/  @!P1 FMUL R202, R202, 0.5 ;  /* 0x3f000000caca9820 */ /* 0x000fe20000400000 */
[----:B-1----:R-:W-:-:S03]  /*3810*/  @!P3 FMUL R176, R176, R176 ;  /* 0x000000b0b0b0b220 */ /* 0x002fc60000400000 */
[----:B------:R-:W1:Y:S04]  /*3820*/  MUFU.EX2 R185, R202 ;  /* 0x000000ca00b97308 */ /* 0x000e680000000800 */
[----:B------:R-:W-:Y:S01]  /*3830*/  @!P6 FMUL R203, R203, 0.5 ;  /* 0x3f000000cbcbe820 */ /* 0x000fe20000400000 */
[----:B--2---:R-:W-:-:S03]  /*3840*/  @!P2 FMUL R173, R173, R173 ;  /* 0x000000adadada220 */ /* 0x004fc60000400000 */
[----:B------:R-:W2:Y:S01]  /*3850*/  MUFU.EX2 R194, R203 ;  /* 0x000000cb00c27308 */ /* 0x000ea20000000800 */
[----:B-1----:R-:W-:Y:S01]  /*3860*/  @!P1 FMUL R185, R185, R185 ;  /* 0x000000b9b9b99220 */ /* 0x002fe20000400000 */
[----:B------:R-:W-:Y:S01]  /*3870*/  FSETP.GEU.AND P1, PT, R178, -126, PT ;  /* 0xc2fc0000b200780b */ /* 0x000fe20003f2e000 */
[----:B--2---:R-:W-:Y:S01]  /*3880*/  @!P6 FMUL R194, R194, R194 ;  /* 0x000000c2c2c2e220 */ /* 0x004fe20000400000 */
[----:B------:R-:W-:-:S11]  /*3890*/  FSETP.GEU.AND P6, PT, R179, -126, PT ;  /* 0xc2fc0000b300780b */ /* 0x000fd60003fce000 */
[----:B------:R-:W-:-:S04]  /*38a0*/  @!P1 FMUL R178, R178, 0.5 ;  /* 0x3f000000b2b29820 */ /* 0x000fc80000400000 */
[----:B------:R-:W1:Y:S01]  /*38b0*/  MUFU.EX2 R174, R178 ;  /* 0x000000b200ae7308 */ /* 0x000e620000000800 */
[----:B------:R-:W-:-:S07]  /*38c0*/  @!P6 FMUL R179, R179, 0.5 ;  /* 0x3f000000b3b3e820 */ /* 0x000fce0000400000 */
[----:B------:R-:W2:Y:S01]  /*38d0*/  MUFU.EX2 R175, R179 ;  /* 0x000000b300af7308 */ /* 0x000ea20000000800 */
[----:B-1----:R-:W-:Y:S01]  /*38e0*/  @!P1 FMUL R174, R174, R174 ;  /* 0x000000aeaeae9220 */ /* 0x002fe20000400000 */
[----:B------:R-:W-:Y:S01]  /*38f0*/  ISETP.GE.AND P1, PT, R156, 0x81, PT ;  /* 0x000000819c00780c */ /* 0x000fe20003f26270 */
[----:B--2---:R-:W-:Y:S01]  /*3900*/  @!P6 FMUL R175, R175, R175 ;  /* 0x000000afafafe220 */ /* 0x004fe20000400000 */
[----:B------:R-:W-:Y:S02]  /*3910*/  WARPGROUP.DEPBAR.LE gsb0, 0x0 ;  /* 0x00008000000079c5 */ /* 0x000fe40000010000 */
[----:B------:R-:W-:Y:S01]  /*3920*/  F2FP.F16.F32.PACK_AB R153, R181, R180 ;  /* 0x000000b4b599723e */ /* 0x000fe200000000ff */
[----:B------:R-:W-:Y:S01]  /*3930*/  FADD R180, R180, R185 ;  /* 0x000000b9b4b47221 */ /* 0x000fe20000000000 */
[----:B------:R-:W-:Y:S01]  /*3940*/  F2FP.F16.F32.PACK_AB R155, R183, R182 ;  /* 0x000000b6b79b723e */ /* 0x000fe200000000ff */
[----:B------:R-:W-:Y:S01]  /*3950*/  FADD R182, R182, R199 ;  /* 0x000000c7b6b67221 */ /* 0x000fe20000000000 */
[----:B------:R-:W-:Y:S01]  /*3960*/  F2FP.F16.F32.PACK_AB R152, R168, R165 ;  /* 0x000000a5a898723e */ /* 0x000fe200000000ff */
[----:B------:R-:W-:Y:S01]  /*3970*/  FADD R181, R181, R194 ;  /* 0x000000c2b5b57221 */ /* 0x000fe20000000000 */
[----:B------:R-:W-:Y:S01]  /*3980*/  F2FP.F16.F32.PACK_AB R154, R172, R169 ;  /* 0x000000a9ac9a723e */ /* 0x000fe200000000ff */
[----:B------:R-:W-:Y:S01]  /*3990*/  FADD R183, R183, R206 ;  /* 0x000000ceb7b77221 */ /* 0x000fe20000000000 */
[----:B------:R-:W-:Y:S01]  /*39a0*/  FADD R168, R168, R173 ;  /* 0x000000ada8a87221 */ /* 0x000fe20000000000 */
[----:B------:R-:W-:Y:S01]  /*39b0*/  FADD R165, R165, R176 ;  /* 0x000000b0a5a57221 */ /* 0x000fe20000000000 */
[----:B------:R-:W-:Y:S01]  /*39c0*/  WARPGROUP.ARRIVE ;  /* 0x00000000000079c5 */ /* 0x000fe20000000000 */
[----:B------:R-:W-:Y:S01]  /*39d0*/  FADD R157, R157, R180 ;  /* 0x000000b49d9d7221 */ /* 0x000fe20000000000 */
[----:B------:R-:W-:Y:S01]  /*39e0*/  FADD R182, R159, R182 ;  /* 0x000000b69fb67221 */ /* 0x000fe20000000000 */
[----:B------:R-:W-:Y:S01]  /*39f0*/  FADD R158, R158, R181 ;  /* 0x000000b59e9e7221 */ /* 0x000fe20000000000 */
[----:B------:R-:W-:Y:S01]  /*3a00*/  FADD R183, R162, R183 ;  /* 0x000000b7a2b77221 */ /* 0x000fe20000000000 */
[----:B------:R-:W-:Y:S01]  /*3a10*/  FADD R163, R163, R168 ;  /* 0x000000a8a3a37221 */ /* 0x000fe20000000000 */
[----:B------:R-:W-:Y:S01]  /*3a20*/  HGMMA.64x256x16.F32 R24, R152, gdesc[UR4].tnspB, R24, gsb0 ;  /* 0x43e0000498187df0 */ /* 0x000fe20008000818 */
[----:B------:R-:W-:Y:S01]  /*3a30*/  UIADD3 UR6, UR30, 0x900, URZ ;  /* 0x000009001e067890 */ /* 0x000fe2000fffe03f */
[----:B------:R-:W-:Y:S01]  /*3a40*/  FADD R160, R160, R165 ;  /* 0x000000a5a0a07221 */ /* 0x000fe20000000000 */
[----:B------:R-:W-:Y:S01]  /*3a50*/  UMOV UR7, 0x40000040 ;  /* 0x4000004000077882 */ /* 0x000fe20000000000 */
[----:B------:R-:W-:Y:S01]  /*3a60*/  FADD R157, R157, R182 ;  /* 0x000000b69d9d7221 */ /* 0x000fe20000000000 */
[----:B------:R-:W-:Y:S01]  /*3a70*/  FADD R158, R158, R183 ;  /* 0x000000b79e9e7221 */ /* 0x000fe20000000000 */
[----:B------:R-:W-:-:S02]  /*3a80*/  WARPGROUP.DEPBAR.LE gsb0, 0x0 ;  /* 0x00008000000079c5 */ /* 0x000fc40000010000 */
[----:B------:R-:W-:Y:S01]  /*3a90*/  F2FP.F16.F32.PACK_AB R153, R197, R192 ;  /* 0x000000c0c599723e */ /* 0x000fe200000000ff */
[----:B------:R-:W-:Y:S01]  /*3aa0*/  FADD R192, R157, R158 ;  /* 0x0000009e9dc07221 */ /* 0x000fe20000000000 */
[----:B------:R-:W-:Y:S02]  /*3ab0*/  F2FP.F16.F32.PACK_AB R155, R201, R200 ;  /* 0x000000c8c99b723e */ /* 0x000fe400000000ff */
[----:B------:R-:W-:Y:S02]  /*3ac0*/  F2FP.F16.F32.PACK_AB R152, R166, R171 ;  /* 0x000000aba698723e */ /* 0x000fe400000000ff */
[----:B------:R-:W-:Y:S02]  /*3ad0*/  F2FP.F16.F32.PACK_AB R154, R167, R170 ;  /* 0x000000aaa79a723e */ /* 0x000fe400000000ff */
[----:B------:R-:W-:Y:S02]  /*3ae0*/  MOV R197, 0x2 ;  /* 0x0000000200c57802 */ /* 0x000fe40000000f00 */
[----:B------:R-:W-:-:S10]  /*3af0*/  WARPGROUP.ARRIVE ;  /* 0x00000000000079c5 */ /* 0x000fd40000000000 */
[----:B------:R-:W-:Y:S01]  /*3b00*/  HGMMA.64x256x16.F32 R24, R152, gdesc[UR4].tnspB, R24, gsb0 ;  /* 0x43e0000498187df0 */ /* 0x000fe20008000818 */
[----:B------:R-:W-:Y:S01]  /*3b10*/  UIADD3 UR6, UR30, 0x980, URZ ;  /* 0x000009801e067890 */ /* 0x000fe2000fffe03f */
[----:B------:R-:W-:Y:S01]  /*3b20*/  UMOV UR7, 0x40000040 ;  /* 0x4000004000077882 */ /* 0x000fe20000000000 */
[----:B------:R-:W-:Y:S02]  /*3b30*/  WARPGROUP.DEPBAR.LE gsb0, 0x0 ;  /* 0x00008000000079c5 */ /* 0x000fe40000010000 */
[----:B------:R-:W-:Y:S02]  /*3b40*/  F2FP.F16.F32.PACK_AB R153, R194, R185 ;  /* 0x000000b9c299723e */ /* 0x000fe400000000ff */
[----:B------:R-:W-:Y:S02]  /*3b50*/  F2FP.F16.F32.PACK_AB R155, R206, R199 ;  /* 0x000000c7ce9b723e */ /* 0x000fe400000000ff */
[----:B------:R-:W-:Y:S02]  /*3b60*/  F2FP.F16.F32.PACK_AB R152, R173, R176 ;  /* 0x000000b0ad98723e */ /* 0x000fe400000000ff */
[----:B------:R-:W-:Y:S01]  /*3b70*/  F2FP.F16.F32.PACK_AB R154, R175, R174 ;  /* 0x000000aeaf9a723e */ /* 0x000fe200000000ff */
[----:B------:R-:W-:Y:S01]  /*3b80*/  FADD R175, R172, R175 ;  /* 0x000000afacaf7221 */ /* 0x000fe20000000000 */
[----:B------:R-:W-:Y:S01]  /*3b90*/  FADD R174, R169, R174 ;  /* 0x000000aea9ae7221 */ /* 0x000fe20000000000 */
[----:B------:R-:W-:Y:S01]  /*3ba0*/  IADD3 R194, R2, 0x28020, RZ ;  /* 0x0002802002c27810 */ /* 0x000fe20007ffe0ff */
[----:B------:R-:W-:Y:S01]  /*3bb0*/  WARPGROUP.ARRIVE ;  /* 0x00000000000079c5 */ /* 0x000fe20000000000 */
[----:B------:R-:W-:Y:S01]  /*3bc0*/  FADD R164, R164, R175 ;  /* 0x000000afa4a47221 */ /* 0x000fe20000000000 */
[----:B------:R-:W-:-:S03]  /*3bd0*/  FADD R161, R161, R174 ;  /* 0x000000aea1a17221 */ /* 0x000fc60000000000 */
[----:B------:R-:W-:-:S08]  /*3be0*/  FADD R163, R163, R164 ;  /* 0x000000a4a3a37221 */ /* 0x000fd00000000000 */
[----:B------:R-:W-:Y:S01]  /*3bf0*/  HGMMA.64x256x16.F32 R24, R152, gdesc[UR4].tnspB, R24, gsb0 ;  /* 0x43e0000498187df0 */ /* 0x000fe20008000818 */
[----:B------:R-:W-:-:S04]  /*3c00*/  FADD R160, R160, R161 ;  /* 0x000000a1a0a07221 */ /* 0x000fc80000000000 */
[----:B------:R-:W-:Y:S01]  /*3c10*/  FADD R185, R160, R163 ;  /* 0x000000a3a0b97221 */ /* 0x000fe20000000000 */
[----:B------:R-:W-:Y:S02]  /*3c20*/  WARPGROUP.DEPBAR.LE gsb0, 0x0 ;  /* 0x00008000000079c5 */ /* 0x000fe40000010000 */
[----:B------:R-:W-:-:S04]  /*3c30*/  PRMT R152, RZ, 0x654, R194 ;  /* 0x00000654ff987816 */ /* 0x000fc800000000c2 */
[----:B------:R1:W-:Y:S01]  /*3c40*/  SYNCS.ARRIVE.TRANS64.RED.A1T0 RZ, [R152+URZ], RZ ;  /* 0x000000ff98ff79a7 */ /* 0x0003e2000810043f */
[----:B------:R-:W-:Y:S05]  /*3c50*/  @!P1 BRA `(.L_x_24) ;  /* 0x0000002800d89947 */ /* 0x000fea0003800000 */
[----:B------:R-:W-:Y:S01]  /*3c60*/  MOV R201, R196 ;  /* 0x000000c400c97202 */ /* 0x000fe20000000f00 */
[----:B------:R-:W-:Y:S01]  /*3c70*/  ULDC.64 UR38, c[0x0][0x198] ;  /* 0x0000660000267ab9 */ /* 0x000fe20000000a00 */
[----:B------:R-:W-:Y:S01]  /*3c80*/  MOV R199, R195 ;  /* 0x000000c300c77202 */ /* 0x000fe20000000f00 */
[----:B------:R-:W-:Y:S01]  /*3c90*/  ULDC UR23, c[0x0][0x604] ;  /* 0x0001810000177ab9 */ /* 0x000fe20000000800 */
[----:B------:R-:W-:Y:S02]  /*3ca0*/  MOV R197, 0x2 ;  /* 0x0000000200c57802 */ /* 0x000fe40000000f00 */
[----:B------:R-:W-:Y:S02]  /*3cb0*/  MOV R17, 0x1 ;  /* 0x0000000100117802 */ /* 0x000fe40000000f00 */
[----:B------:R-:W-:-:S07]  /*3cc0*/  MOV R0, RZ ;  /* 0x000000ff00007202 */ /* 0x000fce0000000f00 */
.L_x_36:
[----:B------:R-:W-:Y:S01]  /*3cd0*/  IMAD R153, R197, 0x8, R2 ;  /* 0x00000008c5997824 */ /* 0x000fe200078e0202 */
[----:B-1----:R-:W-:-:S07]  /*3ce0*/  SHF.L.U32 R152, R0, 0x1f, RZ ;  /* 0x0000001f00987819 */ /* 0x002fce00000006ff */
[----:B------:R-:W-:Y:S05]  /*3cf0*/  YIELD ;  /* 0x0000000000007946 */ /* 0x000fea0003800000 */
[----:B------:R-:W1:Y:S01]  /*3d00*/  SYNCS.PHASECHK.TRANS64.TRYWAIT P2, [R153+URZ+0x28000], R152 ;  /* 0x02800098990075a7 */ /* 0x000e62000804017f */
[C---:B------:R-:W-:Y:S02]  /*3d10*/  ISETP.GT.AND P1, PT, R198.reuse, 0x2, PT ;  /* 0x00000002c600780c */ /* 0x040fe40003f24270 */
[----:B------:R-:W-:Y:S01]  /*3d20*/  IADD3 R198, R198, -0x1, RZ ;  /* 0xffffffffc6c67810 */ /* 0x000fe20007ffe0ff */
[----:B-1----:R-:W-:Y:S10]  /*3d30*/  @!P2 BRA `(.L_x_25) ;  /* 0x000000880050a947 */ /* 0x002ff40003800000 */
.L_x_92:
[----:B------:R-:W-:Y:S05]  /*3d40*/  WARPSYNC.ALL ;  /* 0x0000000000007948 */ /* 0x000fea0003800000 */
[----:B------:R-:W-:Y:S01]  /*3d50*/  R2UR UR6, R197 ;  /* 0x00000000c50672ca */ /* 0x000fe200000e0000 */
[----:B-1----:R-:W-:Y:S01]  /*3d60*/  WARPGROUP.ARRIVE ;  /* 0x00000000000079c5 */ /* 0x002fe20000000000 */
[----:B------:R-:W-:Y:S01]  /*3d70*/  R2UR UR32, R190 ;  /* 0x00000000be2072ca */ /* 0x000fe200000e0000 */
[----:B------:R-:W-:Y:S01]  /*3d80*/  UMOV UR35, 0x40000040 ;  /* 0x4000004000237882 */ /* 0x000fe20000000000 */
        /* <DEDUP_REMOVED lines=9> */
[----:B------:R-:W-:Y:S01]  /*3e20*/  ULEA UR6, UR6, UR14, 0xb ;  /* 0x0000000e06067291 */ /* 0x000fe2000f8e583f */
[----:B------:R-:W-:Y:S01]  /*3e30*/  R2UR UR8, R6 ;  /* 0x00000000060872ca */ /* 0x000fe200000e0000 */
[----:B------:R-:W-:Y:S01]  /*3e40*/  UMOV UR59, 0x40000040 ;  /* 0x40000040003b7882 */ /* 0x000fe20000000000 */
[----:B------:R-:W-:Y:S01]  /*3e50*/  R2UR UR9, R7 ;  /* 0x00000000070972ca */ /* 0x000fe200000e0000 */
[----:B------:R-:W-:Y:S01]  /*3e60*/  UIADD3 UR7, UR6, 0x2, URZ ;  /* 0x0000000206077890 */ /* 0x000fe2000fffe03f */
[----:B------:R-:W-:Y:S01]  /*3e70*/  R2UR UR28, R8 ;  /* 0x00000000081c72ca */ /* 0x000fe200000e0000 */
[----:B------:R-:W-:Y:S01]  /*3e80*/  UIADD3 UR58, UR6, 0x404, URZ ;  /* 0x00000404063a7890 */ /* 0x000fe2000fffe03f */
[----:B------:R-:W-:Y:S01]  /*3e90*/  R2UR UR29, R9 ;  /* 0x00000000091d72ca */ /* 0x000fe200000e0000 */
[----:B------:R-:W-:Y:S01]  /*3ea0*/  UMOV UR34, UR6 ;  /* 0x0000000600227c82 */ /* 0x000fe20008000000 */
[----:B------:R-:W-:Y:S01]  /*3eb0*/  MOV R195, UR30 ;  /* 0x0000001e00c37c02 */ /* 0x000fe20008000f00 */
[----:B------:R-:W-:Y:S01]  /*3ec0*/  HGMMA.64x64x16.F32 R152, gdesc[UR32], RZ, !UPT, gsb0 ;  /* 0x00e00000209879f0 */ /* 0x000fe2000c0008ff */
[----:B------:R-:W-:Y:S01]  /*3ed0*/  UMOV UR26, UR7 ;  /* 0x00000007001a7c82 */ /* 0x000fe20008000000 */
[----:B------:R-:W-:Y:S01]  /*3ee0*/  UIADD3 UR7, UR6, 0x4, URZ ;  /* 0x0000000406077890 */ /* 0x000fe2000fffe03f */
[----:B------:R-:W-:Y:S01]  /*3ef0*/  R2UR UR20, R10 ;  /* 0x000000000a1472ca */ /* 0x000fe200000e0000 */
[----:B------:R-:W-:Y:S01]  /*3f00*/  UMOV UR35, 0x40000040 ;  /* 0x4000004000237882 */ /* 0x000fe20000000000 */
[----:B------:R-:W-:Y:S01]  /*3f10*/  R2UR UR21, R11 ;  /* 0x000000000b1572ca */ /* 0x000fe200000e0000 */
[----:B------:R-:W-:Y:S01]  /*3f20*/  UIADD3 UR54, UR6, 0x406, URZ ;  /* 0x0000040606367890 */ /* 0x000fe2000fffe03f */
[----:B------:R-:W-:Y:S01]  /*3f30*/  MOV R196, UR23 ;  /* 0x0000001700c47c02 */ /* 0x000fe20008000f00 */
[----:B------:R-:W-:Y:S01]  /*3f40*/  UMOV UR23, 0x40000040 ;  /* 0x4000004000177882 */ /* 0x000fe20000000000 */
[----:B------:R-:W-:Y:S01]  /*3f50*/  UMOV UR18, UR7 ;  /* 0x0000000700127c82 */ /* 0x000fe20008000000 */
[----:B------:R-:W-:Y:S01]  /*3f60*/  UIADD3 UR7, UR6, 0x6, URZ ;  /* 0x0000000606077890 */ /* 0x000fe2000fffe03f */
[----:B------:R-:W-:Y:S01]  /*3f70*/  MOV R200, UR22 ;  /* 0x0000001600c87c02 */ /* 0x000fe20008000f00 */
[----:B------:R-:W-:Y:S01]  /*3f80*/  UMOV UR55, 0x40000040 ;  /* 0x4000004000377882 */ /* 0x000fe20000000000 */
[----:B------:R-:W-:Y:S01]  /*3f90*/  R2UR UR32, R12 ;  /* 0x000000000c2072ca */ /* 0x000fe200000e0000 */
[----:B------:R-:W-:Y:S01]  /*3fa0*/  UIADD3 UR50, UR6, 0x600, URZ ;  /* 0x0000060006327890 */ /* 0x000fe2000fffe03f */
[----:B------:R-:W-:Y:S01]  /*3fb0*/  R2UR UR33, R13 ;  /* 0x000000000d2172ca */ /* 0x000fe200000e0000 */
[----:B------:R-:W-:Y:S01]  /*3fc0*/  UMOV UR51, 0x40000040 ;  /* 0x4000004000337882 */ /* 0x000fe20000000000 */
[----:B------:R-:W-:Y:S01]  /*3fd0*/  UMOV UR10, UR7 ;  /* 0x00000007000a7c82 */ /* 0x000fe20008000000 */
[----:B------:R-:W-:Y:S01]  /*3fe0*/  UIADD3 UR7, UR6, 0x200, URZ ;  /* 0x0000020006077890 */ /* 0x000fe2000fffe03f */
[----:B------:R-:W-:Y:S01]  /*3ff0*/  ISETP.NE.AND P2, PT, R184, RZ, PT ;  /* 0x000000ffb800720c */ /* 0x000fe20003f45270 */
[----:B------:R-:W-:Y:S01]  /*4000*/  UIADD3 UR46, UR6, 0x602, URZ ;  /* 0x00000602062e7890 */ /* 0x000fe2000fffe03f */
[----:B------:R-:W-:Y:S01]  /*4010*/  UMOV UR47, 0x40000040 ;  /* 0x40000040002f7882 */ /* 0x000fe20000000000 */
[----:B------:R-:W-:-:S03]  /*4020*/  UIADD3 UR42, UR6, 0x604, URZ ;  /* 0x00000604062a7890 */ /* 0x000fc6000fffe03f */
[----:B------:R-:W-:Y:S01]  /*4030*/  UMOV UR30, UR7 ;  /* 0x00000007001e7c82 */ /* 0x000fe20008000000 */
[----:B------:R-:W-:Y:S01]  /*4040*/  UIADD3 UR7, UR6, 0x202, URZ ;  /* 0x0000020206077890 */ /* 0x000fe2000fffe03f */
[----:B------:R-:W-:-:S06]  /*4050*/  UMOV UR43, 0x40000040 ;  /* 0x40000040002b7882 */ /* 0x000fcc0000000000 */
[----:B------:R-:W-:Y:S01]  /*4060*/  UMOV UR22, UR7 ;  /* 0x0000000700167c82 */ /* 0x000fe20008000000 */
[----:B------:R-:W-:-:S07]  /*4070*/  UIADD3 UR7, UR6, 0x204, URZ ;  /* 0x0000020406077890 */ /* 0x000fce000fffe03f */
[----:B------:R-:W-:Y:S01]  /*4080*/  UMOV UR34, UR7 ;  /* 0x0000000700227c82 */ /* 0x000fe20008000000 */
[----:B------:R-:W-:Y:S01]  /*4090*/  UIADD3 UR7, UR6, 0x206, URZ ;  /* 0x0000020606077890 */ /* 0x000fe2000fffe03f */
[----:B------:R-:W-:Y:S02]  /*40a0*/  WARPGROUP.DEPBAR.LE gsb0, 0x0 ;  /* 0x00008000000079c5 */ /* 0x000fe40000010000 */
[----:B------:R-:W-:-:S06]  /*40b0*/  WARPGROUP.ARRIVE ;  /* 0x00000000000079c5 */ /* 0x000fcc0000000000 */
[----:B------:R-:W-:Y:S01]  /*40c0*/  HGMMA.64x64x16.F32 R152, gdesc[UR24], R152, gsb0 ;  /* 0x00e00000189879f0 */ /* 0x000fe20008000898 */
[----:B------:R-:W-:Y:S01]  /*40d0*/  R2UR UR24, R14 ;  /* 0x000000000e1872ca */ /* 0x000fe200000e0000 */
[----:B------:R-:W-:Y:S01]  /*40e0*/  UMOV UR26, UR7 ;  /* 0x00000007001a7c82 */ /* 0x000fe20008000000 */
[----:B------:R-:W-:Y:S01]  /*40f0*/  R2UR UR25, R15 ;  /* 0x000000000f1972ca */ /* 0x000fe200000e0000 */
[----:B------:R-:W-:Y:S01]  /*4100*/  UMOV UR27, 0x40000040 ;  /* 0x40000040001b7882 */ /* 0x000fe20000000000 */
        /* <DEDUP_REMOVED lines=8> */
[----:B------:R-:W-:Y:S02]  /*4190*/  UIADD3 UR7, UR6, 0x402, URZ ;  /* 0x0000040206077890 */ /* 0x000fe4000fffe03f */
        /* <DEDUP_REMOVED lines=8> */
[----:B------:R-:W-:Y:S01]  /*4220*/  UMOV UR7, 0x40000040 ;  /* 0x4000004000077882 */ /* 0x000fe20000000000 */
[----:B------:R-:W-:Y:S02]  /*4230*/  WARPGROUP.DEPBAR.LE gsb0, 0x0 ;  /* 0x00008000000079c5 */ /* 0x000fe40000010000 */
[----:B------:R-:W-:-:S06]  /*4240*/  WARPGROUP.ARRIVE ;  /* 0x00000000000079c5 */ /* 0x000fcc0000000000 */
[----:B------:R-:W-:Y:S01]  /*4250*/  HGMMA.64x64x16.F32 R152, gdesc[UR28], R152, gsb0 ;  /* 0x00e000001c9879f0 */ /* 0x000fe20008000898 */
[----:B------:R-:W-:Y:S02]  /*4260*/  R2UR UR30, R195 ;  /* 0x00000000c31e72ca */ /* 0x000fe400000e0000 */
[----:B------:R-:W-:Y:S02]  /*4270*/  WARPGROUP.DEPBAR.LE gsb0, 0x0 ;  /* 0x00008000000079c5 */ /* 0x000fe40000010000 */
[----:B------:R-:W-:-:S06]  /*4280*/  WARPGROUP.ARRIVE ;  /* 0x00000000000079c5 */ /* 0x000fcc0000000000 */
[----:B------:R-:W-:Y:S01]  /*4290*/  HGMMA.64x64x16.F32 R152, gdesc[UR20], R152, gsb0 ;  /* 0x00e00000149879f0 */ /* 0x000fe20008000898 */
[----:B------:R-:W-:Y:S02]  /*42a0*/  R2UR UR23, R196 ;  /* 0x00000000c41772ca */ /* 0x000fe400000e0000 */
[----:B------:R-:W-:Y:S01]  /*42b0*/  R2UR UR22, R200 ;  /* 0x00000000c81672ca */ /* 0x000fe200000e0000 */
        /* <DEDUP_REMOVED lines=31> */
[----:B------:R-:W-:Y:S05]  /*44b0*/  @P2 BRA `(.L_x_26) ;  /* 0x0000000000d82947 */ /* 0x000fea0003800000 */
[----:B------:R-:W-:-:S13]  /*44c0*/  ISETP.LT.OR P3, PT, R3, 0x1, !P0 ;  /* 0x000000010300780c */ /* 0x000fda0004761670 */
[----:B------:R-:W-:Y:S05]  /*44d0*/  @P3 BRA `(.L_x_27) ;  /* 0x0000000000cc3947 */ /* 0x000fea0003800000 */
[----:B------:R-:W-:Y:S02]  /*44e0*/  LEA R195, R5, R2, 0x3 ;  /* 0x0000000205c37211 */ /* 0x000fe400078e18ff */
[----:B------:R-:W-:Y:S02]  /*44f0*/  SHF.L.U32 R196, R4, 0x1f, RZ ;  /* 0x0000001f04c47819 */ /* 0x000fe400000006ff */
[----:B------:R-:W-:Y:S02]  /*4500*/  ISETP.NE.AND P4, PT, R22, RZ, PT ;  /* 0x000000ff1600720c */ /* 0x000fe40003f85270 */
[----:B------:R-:W1:Y:S02]  /*4510*/  SYNCS.PHASECHK.TRANS64.TRYWAIT P3, [R195+URZ+0x28020], R196 ;  /* 0x028020c4c30075a7 */ /* 0x000e64000806017f */
[----:B-1----:R-:W-:Y:S09]  /*4520*/  @!P3 BRA `(.L_x_28) ;  /* 0x000000800068b947 */ /* 0x002ff20003800000 */
.L_x_93:
[----:B------:R-:W-:Y:S05]  /*4530*/  @P4 BRA `(.L_x_29) ;  /* 0x0000000000144947 */ /* 0x000fea0003800000 */
[----:B------:R-:W-:Y:S02]  /*4540*/  LOP3.LUT P3, RZ, R16, 0x1f, RZ, 0xc0, !PT ;  /* 0x0000001f10ff7812 */ /* 0x000fe4000786c0ff */
[----:B-1----:R-:W-:-:S04]  /*4550*/  MOV R196, 0x8000 ;  /* 0x0000800000c47802 */ /* 0x002fc80000000f00 */
[----:B------:R2:W-:Y:S07]  /*4560*/  SYNCS.ARRIVE.TRANS64 RZ, [R195+URZ+0x28000], R196 ;  /* 0x028000c4c3ff79a7 */ /* 0x0005ee000800003f */
[----:B------:R-:W-:Y:S05]  /*4570*/  @!P3 BRA `(.L_x_29) ;  /* 0x000000000004b947 */ /* 0x000fea0003800000 */
[----:B------:R-:W-:Y:S01]  /*4580*/  BPT.TRAP 0x1 ;  /* 0x000000040000795c */ /* 0x000fe20000300000 */
.L_x_29:
[----:B-12---:R-:W-:Y:S01]  /*4590*/  LEA R196, R5, R2, 0xf ;  /* 0x0000000205c47211 */ /* 0x006fe200078e78ff */
[----:B------:R-:W-:Y:S01]  /*45a0*/  UIADD3 UR42, UP0, UR38, 0x1f0, URZ ;  /* 0x000001f0262a7890 */ /* 0x000fe2000ff1e03f */
[----:B------:R-:W-:Y:S01]  /*45b0*/  R2UR UR35, R23 ;  /* 0x00000000172372ca */ /* 0x000fe200000e0000 */
[----:B------:R-:W-:Y:S01]  /*45c0*/  UMOV UR6, 0x0 ;  /* 0x0000000000067882 */ /* 0x000fe20000000000 */
[----:B------:R-:W-:Y:S01]  /*45d0*/  R2UR UR33, R195 ;  /* 0x00000000c32172ca */ /* 0x000fe200000e0000 */
[----:B------:R-:W-:Y:S01]  /*45e0*/  UIADD3.X UR43, URZ, UR39, URZ, UP0, !UPT ;  /* 0x000000273f2b7290 */ /* 0x000fe200087fe43f */
[----:B------:R-:W-:Y:S01]  /*45f0*/  R2UR UR8, R196 ;  /* 0x00000000c40872ca */ /* 0x000fe200000e0000 */
[----:B------:R-:W-:Y:S01]  /*4600*/  UMOV UR7, 0x10000000 ;  /* 0x1000000000077882 */ /* 0x000fe20000000000 */
[----:B------:R-:W-:Y:S01]  /*4610*/  UMOV UR34, URZ ;  /* 0x0000003f00227c82 */ /* 0x000fe20008000000 */
[----:B------:R-:W-:Y:S01]  /*4620*/  UMOV UR26, 0x40 ;  /* 0x00000040001a7882 */ /* 0x000fe20000000000 */
[----:B------:R-:W-:Y:S01]  /*4630*/  UMOV UR28, UR36 ;  /* 0x00000024001c7c82 */ /* 0x000fe20008000000 */
[----:B------:R-:W-:Y:S01]  /*4640*/  UMOV UR29, UR37 ;  /* 0x00000025001d7c82 */ /* 0x000fe20008000000 */
[----:B------:R-:W-:Y:S01]  /*4650*/  UMOV UR18, 0x80 ;  /* 0x0000008000127882 */ /* 0x000fe20000000000 */
[----:B------:R-:W-:Y:S01]  /*4660*/  UMOV UR20, UR36 ;  /* 0x0000002400147c82 */ /* 0x000fe20008000000 */
[----:B------:R-:W-:Y:S01]  /*4670*/  UMOV UR21, UR37 ;  /* 0x0000002500157c82 */ /* 0x000fe20008000000 */
[----:B------:R-:W-:Y:S01]  /*4680*/  USHF.L.U32 UR35, UR35, 0x6, URZ ;  /* 0x0000000623237899 */ /* 0x000fe2000800063f */
[----:B------:R-:W-:Y:S01]  /*4690*/  IADD3 R5, R5, 0x1, RZ ;  /* 0x0000000105057810 */ /* 0x000fe20007ffe0ff */
[----:B------:R-:W-:-:S02]  /*46a0*/  UIADD3 UR33, UR33, 0x28000, URZ ;  /* 0x0002800021217890 */ /* 0x000fc4000fffe03f */
[----:B------:R-:W-:Y:S01]  /*46b0*/  UIADD3 UR32, UR8, 0x8000, URZ ;  /* 0x0000800008207890 */ /* 0x000fe2000fffe03f */
[C---:B------:R-:W-:Y:S01]  /*46c0*/  ISETP.NE.AND P3, PT, R5.reuse, 0x4, PT ;  /* 0x000000040500780c */ /* 0x040fe20003f65270 */
[----:B------:R-:W-:Y:S02]  /*46d0*/  UIADD3 UR24, UR8, 0xa000, URZ ;  /* 0x0000a00008187890 */ /* 0x000fe4000fffe03f */
[----:B------:R-:W-:Y:S01]  /*46e0*/  UIADD3 UR16, UR8, 0xc000, URZ ;  /* 0x0000c00008107890 */ /* 0x000fe2000fffe03f */
[----:B------:R-:W-:Y:S01]  /*46f0*/  SEL R195, RZ, 0x1, P3 ;  /* 0x00000001ffc37807 */ /* 0x000fe20001800000 */
[----:B------:R-:W-:Y:S01]  /*4700*/  UIADD3 UR8, UR8, 0xe000, URZ ;  /* 0x0000e00008087890 */ /* 0x000fe2000fffe03f */
[----:B------:R-:W-:Y:S01]  /*4710*/  SEL R5, R5, RZ, P3 ;  /* 0x000000ff05057207 */ /* 0x000fe20001800000 */
        /* <DEDUP_REMOVED lines=8> */
[----:B------:R-:W-:Y:S01]  /*47a0*/  UMOV UR9, UR33 ;  /* 0x0000002100097c82 */ /* 0x000fe20008000000 */
[----:B------:R-:W-:Y:S01]  /*47b0*/  UMOV UR11, UR35 ;  /* 0x00000023000b7c82 */ /* 0x000fe20008000000 */
[----:B------:R1:W-:Y:S01]  /*47c0*/  UTMALDG.4D [UR24], [UR42], desc[UR6] ;  /* 0x000006182a0075b4 */ /* 0x0003e20008019000 */
[----:B------:R-:W-:Y:S01]  /*47d0*/  LOP3.LUT R4, R4, R195, RZ, 0x3c, !PT ;  /* 0x000000c304047212 */ /* 0x000fe200078e3cff */
[----:B------:R1:W-:Y:S01]  /*47e0*/  UTMALDG.4D [UR16], [UR42], desc[UR6] ;  /* 0x000006102a0075b4 */ /* 0x0003e20008019000 */
[----:B------:R1:W-:Y:S02]  /*47f0*/  UTMALDG.4D [UR8], [UR42], desc[UR6] ;  /* 0x000006082a0075b4 */ /* 0x0003e40008019000 */
[----:B-1----:R-:W-:-:S03]  /*4800*/  NOP ;  /* 0x0000000000007918 */ /* 0x002fc60000000000 */
.L_x_27:
[----:B------:R-:W-:-:S07]  /*4810*/  IADD3 R3, R3, -0x1, RZ ;  /* 0xffffffff03037810 */ /* 0x000fce0007ffe0ff */
.L_x_26:
[----:B------:R-:W-:Y:S01]  /*4820*/  IADD3 R197, R197, 0x1, RZ ;  /* 0x00000001c5c57810 */ /* 0x000fe20007ffe0ff */
[----:B------:R-:W-:Y:S05]  /*4830*/  WARPSYNC.ALL ;  /* 0x0000000000007948 */ /* 0x000fea0003800000 */
[----:B------:R-:W-:-:S04]  /*4840*/  ISETP.NE.AND P3, PT, R197, 0x4, PT ;  /* 0x00000004c500780c */ /* 0x000fc80003f65270 */
[----:B------:R-:W-:Y:S02]  /*4850*/  SEL R195, RZ, 0x1, P3 ;  /* 0x00000001ffc37807 */ /* 0x000fe40001800000 */
[----:B------:R-:W-:Y:S02]  /*4860*/  SEL R197, R197, RZ, P3 ;  /* 0x000000ffc5c57207 */ /* 0x000fe40001800000 */
[----:B------:R-:W-:Y:S02]  /*4870*/  LOP3.LUT R0, R0, R195, RZ, 0x3c, !PT ;  /* 0x000000c300007212 */ /* 0x000fe400078e3cff */
[----:B------:R-:W-:Y:S02]  /*4880*/  FMNMX R196, R152, R201, !PT ;  /* 0x000000c998c47209 */ /* 0x000fe40007800000 */
[----:B------:R-:W-:Y:S02]  /*4890*/  FMNMX R200, R154, R199, !PT ;  /* 0x000000c79ac87209 */ /* 0x000fe40007800000 */
[----:B------:R-:W-:-:S02]  /*48a0*/  FMNMX R195, R153, R196, !PT ;  /* 0x000000c499c37209 */ /* 0x000fc40007800000 */
[----:B------:R-:W-:Y:S02]  /*48b0*/  FMNMX R203, R155, R200, !PT ;  /* 0x000000c89bcb7209 */ /* 0x000fe40007800000 */
[----:B------:R-:W-:Y:S02]  /*48c0*/  FMNMX R196, R156, R195, !PT ;  /* 0x000000c39cc47209 */ /* 0x000fe40007800000 */
[----:B------:R-:W-:Y:S02]  /*48d0*/  FMNMX R200, R158, R203, !PT ;  /* 0x000000cb9ec87209 */ /* 0x000fe40007800000 */
        /* <DEDUP_REMOVED lines=21> */
[----:B------:R-:W-:Y:S02]  /*4a30*/  LEA R207, R197, R2, 0x3 ;  /* 0x00000002c5cf7211 */ /* 0x000fe400078e18ff */
[----:B------:R-:W-:Y:S02]  /*4a40*/  FMNMX R196, R180, R195, !PT ;  /* 0x000000c3b4c47209 */ /* 0x000fe40007800000 */
[----:B------:R-:W-:Y:S02]  /*4a50*/  FMNMX R195, R179, R200, !PT ;  /* 0x000000c8b3c37209 */ /* 0x000fe40007800000 */
[----:B------:R-:W-:Y:S02]  /*4a60*/  FMNMX R200, R181, R196, !PT ;  /* 0x000000c4b5c87209 */ /* 0x000fe40007800000 */
[----:B------:R-:W-:-:S03]  /*4a70*/  FMNMX R196, R182, R195, !PT ;  /* 0x000000c3b6c47209 */ /* 0x000fc60007800000 */
[----:B------:R-:W1:Y:S01]  /*4a80*/  SHFL.BFLY PT, R195, R200, 0x1, 0x1f ;  /* 0x0c201f00c8c37f89 */ /* 0x000e6200000e0000 */
[----:B------:R-:W-:-:S05]  /*4a90*/  FMNMX R202, R183, R196, !PT ;  /* 0x000000c4b7ca7209 */ /* 0x000fca0007800000 */
[----:B------:R-:W2:Y:S01]  /*4aa0*/  SHFL.BFLY PT, R205, R202, 0x1, 0x1f ;  /* 0x0c201f00cacd7f89 */ /* 0x000ea200000e0000 */
[----:B-1----:R-:W-:-:S05]  /*4ab0*/  FMNMX R203, R200, R195, !PT ;  /* 0x000000c3c8cb7209 */ /* 0x002fca0007800000 */
[----:B------:R-:W1:Y:S01]  /*4ac0*/  SHFL.BFLY PT, R196, R203, 0x2, 0x1f ;  /* 0x0c401f00cbc47f89 */ /* 0x000e6200000e0000 */
[----:B--2---:R-:W-:Y:S02]  /*4ad0*/  FMNMX R205, R202, R205, !PT ;  /* 0x000000cdcacd7209 */ /* 0x004fe40007800000 */
[----:B------:R-:W-:-:S03]  /*4ae0*/  SHF.L.U32 R202, R0, 0x1f, RZ ;  /* 0x0000001f00ca7819 */ /* 0x000fc600000006ff */
[----:B------:R-:W2:Y:S01]  /*4af0*/  SHFL.BFLY PT, R204, R205, 0x2, 0x1f ;  /* 0x0c401f00cdcc7f89 */ /* 0x000ea200000e0000 */
[----:B-1----:R-:W-:-:S04]  /*4b00*/  FMNMX R196, R203, R196, !PT ;  /* 0x000000c4cbc47209 */ /* 0x002fc80007800000 */
[C---:B------:R-:W-:Y:S02]  /*4b10*/  FSETP.NEU.AND P3, PT, R196.reuse, -INF , PT ;  /* 0xff800000c400780b */ /* 0x040fe40003f6d000 */
[----:B--2---:R-:W-:Y:S02]  /*4b20*/  FMNMX R195, R205, R204, !PT ;  /* 0x000000cccdc37209 */ /* 0x004fe40007800000 */
[----:B------:R-:W-:Y:S02]  /*4b30*/  LEA R204, R17, R194, 0x3 ;  /* 0x000000c211cc7211 */ /* 0x000fe400078e18ff */
[----:B------:R-:W-:Y:S02]  /*4b40*/  FSEL R208, R196, RZ, P3 ;  /* 0x000000ffc4d07208 */ /* 0x000fe40001800000 */
[C---:B------:R-:W-:Y:S02]  /*4b50*/  FSETP.NEU.AND P3, PT, R195.reuse, -INF , PT ;  /* 0xff800000c300780b */ /* 0x040fe40003f6d000 */
[----:B------:R-:W-:Y:S01]  /*4b60*/  PRMT R204, RZ, 0x654, R204 ;  /* 0x00000654ffcc7816 */ /* 0x000fe200000000cc */
[----:B------:R-:W-:Y:S01]  /*4b70*/  FADD R200, -R208, R201 ;  /* 0x000000c9d0c87221 */ /* 0x000fe20000000100 */
[----:B------:R-:W-:-:S02]  /*4b80*/  FSEL R206, R195, RZ, P3 ;  /* 0x000000ffc3ce7208 */ /* 0x000fc40001800000 */
[----:B------:R1:W-:Y:S01]  /*4b90*/  SYNCS.ARRIVE.TRANS64.RED.A1T0 RZ, [R204+URZ], RZ ;  /* 0x000000ffccff79a7 */ /* 0x0003e2000810043f */
[----:B------:R-:W-:Y:S02]  /*4ba0*/  FMUL R200, R200, UR23 ;  /* 0x00000017c8c87c20 */ /* 0x000fe40008400000 */
[C---:B------:R-:W-:Y:S01]  /*4bb0*/  FADD R199, -R206.reuse, R199 ;  /* 0x000000c7cec77221 */ /* 0x040fe20000000100 */
[----:B------:R-:W-:Y:S02]  /*4bc0*/  FMUL R201, R206, UR23 ;  /* 0x00000017cec97c20 */ /* 0x000fe40008400000 */
[----:B------:R-:W-:Y:S01]  /*4bd0*/  FSETP.GEU.AND P4, PT, R200, -126, PT ;  /* 0xc2fc0000c800780b */ /* 0x000fe20003f8e000 */
[----:B------:R-:W-:Y:S01]  /*4be0*/  FMUL R199, R199, UR23 ;  /* 0x00000017c7c77c20 */ /* 0x000fe20008400000 */
[----:B------:R-:W2:Y:S01]  /*4bf0*/  SYNCS.PHASECHK.TRANS64.TRYWAIT P5, [R207+URZ+0x28000], R202 ;  /* 0x028000cacf0075a7 */ /* 0x000ea200080a017f */
[--C-:B------:R-:W-:Y:S01]  /*4c00*/  FFMA R154, R154, UR23, -R201.reuse ;  /* 0x000000179a9a7c23 */ /* 0x100fe200080008c9 */
[----:B------:R-:W-:-:S02]  /*4c10*/  FFMA R155, R155, UR23, -R201 ;  /* 0x000000179b9b7c23 */ /* 0x000fc400080008c9 */
[----:B------:R-:W-:Y:S02]  /*4c20*/  FSETP.GEU.AND P3, PT, R199, -126, PT ;  /* 0xc2fc0000c700780b */ /* 0x000fe40003f6e000 */
[----:B------:R-:W-:-:S05]  /*4c30*/  FSETP.GEU.AND P6, PT, R154, -126, PT ;  /* 0xc2fc00009a00780b */ /* 0x000fca0003fce000 */
[----:B------:R-:W-:-:S06]  /*4c40*/  @!P4 FMUL R200, R200, 0.5 ;  /* 0x3f000000c8c8c820 */ /* 0x000fcc0000400000 */
[----:B------:R-:W-:Y:S01]  /*4c50*/  @!P3 FMUL R199, R199, 0.5 ;  /* 0x3f000000c7c7b820 */ /* 0x000fe20000400000 */
[----:B------:R-:W3:Y:S08]  /*4c60*/  MUFU.EX2 R200, R200 ;  /* 0x000000c800c87308 */ /* 0x000ef00000000800 */
[----:B------:R-:W4:Y:S01]  /*4c70*/  MUFU.EX2 R199, R199 ;  /* 0x000000c700c77308 */ /* 0x000f220000000800 */
[----:B-123--:R-:W-:Y:S05]  /*4c80*/  @!P5 BRA `(.L_x_30) ;  /* 0x0000007800a4d947 */ /* 0x00efea0003800000 */
.L_x_94:
[--C-:B------:R-:W-:Y:S01]  /*4c90*/  FFMA R205, R158, UR23, -R201.reuse ;  /* 0x000000179ecd7c23 */ /* 0x100fe200080008c9 */
[----:B------:R-:W-:Y:S01]  /*4ca0*/  FFMA R206, R159, UR23, -R201 ;  /* 0x000000179fce7c23 */ /* 0x000fe200080008c9 */
[----:B------:R-:W-:Y:S01]  /*4cb0*/  @!P4 FMUL R200, R200, R200 ;  /* 0x000000c8c8c8c220 */ /* 0x000fe20000400000 */
[----:B----4-:R-:W-:Y:S01]  /*4cc0*/  @!P3 FMUL R199, R199, R199 ;  /* 0x000000c7c7c7b220 */ /* 0x010fe20000400000 */
[----:B------:R-:W-:Y:S01]  /*4cd0*/  FSETP.GEU.AND P5, PT, R155, -126, PT ;  /* 0xc2fc00009b00780b */ /* 0x000fe20003fae000 */
[----:B------:R-:W-:Y:S01]  /*4ce0*/  @!P6 FMUL R154, R154, 0.5 ;  /* 0x3f0000009a9ae820 */ /* 0x000fe20000400000 */
[----:B------:R-:W-:Y:S01]  /*4cf0*/  FSETP.GEU.AND P4, PT, R205, -126, PT ;  /* 0xc2fc0000cd00780b */ /* 0x000fe20003f8e000 */
[----:B------:R-:W-:Y:S01]  /*4d00*/  FMUL R203, R208, UR23 ;  /* 0x00000017d0cb7c20 */ /* 0x000fe20008400000 */
[----:B------:R-:W-:Y:S01]  /*4d10*/  FSETP.GEU.AND P3, PT, R206, -126, PT ;  /* 0xc2fc0000ce00780b */ /* 0x000fe20003f6e000 */
[----:B------:R2:W3:Y:S01]  /*4d20*/  MUFU.EX2 R204, R154 ;  /* 0x0000009a00cc7308 */ /* 0x0004e20000000800 */
[----:B------:R-:W-:Y:S01]  /*4d30*/  R2UR UR6, R197 ;  /* 0x00000000c50672ca */ /* 0x000fe200000e0000 */
[--C-:B------:R-:W-:Y:S01]  /*4d40*/  FFMA R152, R152, UR23, -R203.reuse ;  /* 0x0000001798987c23 */ /* 0x100fe200080008cb */
[--C-:B------:R-:W-:Y:S01]  /*4d50*/  FFMA R153, R153, UR23, -R203.reuse ;  /* 0x0000001799997c23 */ /* 0x100fe200080008cb */
[-C--:B------:R-:W-:Y:S01]  /*4d60*/  FMUL R24, R24, R200.reuse ;  /* 0x000000c818187220 */ /* 0x080fe20000400000 */
[-C--:B------:R-:W-:Y:S01]  /*4d70*/  FMUL R25, R25, R200.reuse ;  /* 0x000000c819197220 */ /* 0x080fe20000400000 */
[-C--:B------:R-:W-:Y:S01]  /*4d80*/  FMUL R28, R28, R200.reuse ;  /* 0x000000c81c1c7220 */ /* 0x080fe20000400000 */
[-C--:B------:R-:W-:Y:S01]  /*4d90*/  FMUL R29, R29, R200.reuse ;  /* 0x000000c81d1d7220 */ /* 0x080fe20000400000 */
[----:B------:R-:W-:Y:S01]  /*4da0*/  @!P5 FMUL R155, R155, 0.5 ;  /* 0x3f0000009b9bd820 */ /* 0x000fe20000400000 */
[--C-:B--2---:R-:W-:Y:S01]  /*4db0*/  FFMA R154, R156, UR23, -R203.reuse ;  /* 0x000000179c9a7c23 */ /* 0x104fe200080008cb */
[----:B------:R-:W-:Y:S01]  /*4dc0*/  @!P4 FMUL R205, R205, 0.5 ;  /* 0x3f000000cdcdc820 */ /* 0x000fe20000400000 */
[-C--:B------:R-:W-:Y:S01]  /*4dd0*/  FMUL R32, R32, R200.reuse ;  /* 0x000000c820207220 */ /* 0x080fe20000400000 */
[----:B------:R-:W-:Y:S01]  /*4de0*/  @!P3 FMUL R206, R206, 0.5 ;  /* 0x3f000000ceceb820 */ /* 0x000fe20000400000 */
[----:B-1----:R1:W2:Y:S01]  /*4df0*/  MUFU.EX2 R202, R155 ;  /* 0x0000009b00ca7308 */ /* 0x0022a20000000800 */
[-C--:B------:R-:W-:Y:S01]  /*4e00*/  FMUL R33, R33, R200.reuse ;  /* 0x000000c821217220 */ /* 0x080fe20000400000 */
[-C--:B------:R-:W-:Y:S01]  /*4e10*/  FMUL R36, R36, R200.reuse ;  /* 0x000000c824247220 */ /* 0x080fe20000400000 */
[----:B------:R-:W-:Y:S01]  /*4e20*/  FMUL R37, R37, R200 ;  /* 0x000000c825257220 */ /* 0x000fe20000400000 */
[----:B---3--:R-:W-:Y:S01]  /*4e30*/  @!P6 FMUL R204, R204, R204 ;  /* 0x000000cccccce220 */ /* 0x008fe20000400000 */
[----:B------:R-:W-:Y:S01]  /*4e40*/  FSETP.GEU.AND P6, PT, R152, -126, PT ;  /* 0xc2fc00009800780b */ /* 0x000fe20003fce000 */
[-C--:B------:R-:W-:Y:S01]  /*4e50*/  FMUL R40, R40, R200.reuse ;  /* 0x000000c828287220 */ /* 0x080fe20000400000 */
[-C--:B------:R-:W-:Y:S01]  /*4e60*/  FMUL R41, R41, R200.reuse ;  /* 0x000000c829297220 */ /* 0x080fe20000400000 */
[----:B------:R-:W3:Y:S01]  /*4e70*/  MUFU.EX2 R158, R205 ;  /* 0x000000cd009e7308 */ /* 0x000ee20000000800 */
[----:B-1----:R-:W-:Y:S01]  /*4e80*/  FFMA R155, R157, UR23, -R203 ;  /* 0x000000179d9b7c23 */ /* 0x002fe200080008cb */
[-C--:B------:R-:W-:Y:S01]  /*4e90*/  FMUL R44, R44, R200.reuse ;  /* 0x000000c82c2c7220 */ /* 0x080fe20000400000 */
[-C--:B------:R-:W-:Y:S01]  /*4ea0*/  FMUL R45, R45, R200.reuse ;  /* 0x000000c82d2d7220 */ /* 0x080fe20000400000 */
[-C--:B------:R-:W-:Y:S01]  /*4eb0*/  FMUL R48, R48, R200.reuse ;  /* 0x000000c830307220 */ /* 0x080fe20000400000 */
[-C--:B------:R-:W-:Y:S01]  /*4ec0*/  FMUL R49, R49, R200.reuse ;  /* 0x000000c831317220 */ /* 0x080fe20000400000 */
[-C--:B------:R-:W-:Y:S01]  /*4ed0*/  FMUL R52, R52, R200.reuse ;  /* 0x000000c834347220 */ /* 0x080fe20000400000 */
[----:B------:R-:W-:Y:S01]  /*4ee0*/  FMUL R53, R53, R200 ;  /* 0x000000c835357220 */ /* 0x000fe20000400000 */
[----:B------:R-:W1:Y:S01]  /*4ef0*/  MUFU.EX2 R159, R206 ;  /* 0x000000ce009f7308 */ /* 0x000e620000000800 */
[----:B--2---:R-:W-:Y:S01]  /*4f00*/  @!P5 FMUL R202, R202, R202 ;  /* 0x000000cacacad220 */ /* 0x004fe20000400000 */
[----:B------:R-:W-:Y:S01]  /*4f10*/  FSETP.GEU.AND P5, PT, R153, -126, PT ;  /* 0xc2fc00009900780b */ /* 0x000fe20003fae000 */
[----:B------:R-:W-:Y:S01]  /*4f20*/  @!P6 FMUL R152, R152, 0.5 ;  /* 0x3f0000009898e820 */ /* 0x000fe20000400000 */
[-C--:B------:R-:W-:Y:S01]  /*4f30*/  FMUL R56, R56, R200.reuse ;  /* 0x000000c838387220 */ /* 0x080fe20000400000 */
[-C--:B------:R-:W-:Y:S01]  /*4f40*/  FMUL R57, R57, R200.reuse ;  /* 0x000000c839397220 */ /* 0x080fe20000400000 */
[-C--:B------:R-:W-:Y:S01]  /*4f50*/  FMUL R60, R60, R200.reuse ;  /* 0x000000c83c3c7220 */ /* 0x080fe20000400000 */
[----:B------:R-:W-:Y:S01]  /*4f60*/  FMUL R61, R61, R200 ;  /* 0x000000c83d3d7220 */ /* 0x000fe20000400000 */
[----:B------:R-:W2:Y:S01]  /*4f70*/  MUFU.EX2 R207, R152 ;  /* 0x0000009800cf7308 */ /* 0x000ea20000000800 */
[----:B---3--:R-:W-:Y:S01]  /*4f80*/  @!P4 FMUL R158, R158, R158 ;  /* 0x0000009e9e9ec220 */ /* 0x008fe20000400000 */
[----:B------:R-:W-:Y:S01]  /*4f90*/  FSETP.GEU.AND P4, PT, R154, -126, PT ;  /* 0xc2fc00009a00780b */ /* 0x000fe20003f8e000 */
[-C--:B------:R-:W-:Y:S01]  /*4fa0*/  FMUL R64, R64, R200.reuse ;  /* 0x000000c840407220 */ /* 0x080fe20000400000 */
[-C--:B------:R-:W-:Y:S01]  /*4fb0*/  FMUL R65, R65, R200.reuse ;  /* 0x000000c841417220 */ /* 0x080fe20000400000 */
[-C--:B------:R-:W-:Y:S01]  /*4fc0*/  FMUL R68, R68, R200.reuse ;  /* 0x000000c844447220 */ /* 0x080fe20000400000 */
[-C--:B------:R-:W-:Y:S01]  /*4fd0*/  FMUL R69, R69, R200.reuse ;  /* 0x000000c845457220 */ /* 0x080fe20000400000 */
[----:B------:R-:W-:Y:S01]  /*4fe0*/  @!P5 FMUL R153, R153, 0.5 ;  /* 0x3f0000009999d820 */ /* 0x000fe20000400000 */
[-C--:B------:R-:W-:Y:S01]  /*4ff0*/  FMUL R72, R72, R200.reuse ;  /* 0x000000c848487220 */ /* 0x080fe20000400000 */
[----:B-1----:R-:W-:Y:S01]  /*5000*/  @!P3 FMUL R159, R159, R159 ;  /* 0x0000009f9f9fb220 */ /* 0x002fe20000400000 */
[----:B------:R-:W-:Y:S01]  /*5010*/  FSETP.GEU.AND P3, PT, R155, -126, PT ;  /* 0xc2fc00009b00780b */ /* 0x000fe20003f6e000 */
[----:B------:R-:W1:Y:S01]  /*5020*/  MUFU.EX2 R205, R153 ;  /* 0x0000009900cd7308 */ /* 0x000e620000000800 */
[-C--:B------:R-:W-:Y:S01]  /*5030*/  FMUL R73, R73, R200.reuse ;  /* 0x000000c849497220 */ /* 0x080fe20000400000 */
[-C--:B------:R-:W-:Y:S01]  /*5040*/  FMUL R76, R76, R200.reuse ;  /* 0x000000c84c4c7220 */ /* 0x080fe20000400000 */
[-C--:B------:R-:W-:Y:S01]  /*5050*/  FMUL R77, R77, R200.reuse ;  /* 0x000000c84d4d7220 */ /* 0x080fe20000400000 */
[----:B------:R-:W-:Y:S01]  /*5060*/  @!P4 FMUL R154, R154, 0.5 ;  /* 0x3f0000009a9ac820 */ /* 0x000fe20000400000 */
[-C--:B------:R-:W-:Y:S01]  /*5070*/  FMUL R80, R80, R200.reuse ;  /* 0x000000c850507220 */ /* 0x080fe20000400000 */
[----:B--2---:R-:W-:Y:S01]  /*5080*/  @!P6 FMUL R207, R207, R207 ;  /* 0x000000cfcfcfe220 */ /* 0x004fe20000400000 */
[-C--:B------:R-:W-:Y:S01]  /*5090*/  FMUL R81, R81, R200.reuse ;  /* 0x000000c851517220 */ /* 0x080fe20000400000 */
[----:B------:R-:W2:Y:S01]  /*50a0*/  MUFU.EX2 R157, R154 ;  /* 0x0000009a009d7308 */ /* 0x000ea20000000800 */
[-C--:B------:R-:W-:Y:S01]  /*50b0*/  FMUL R84, R84, R200.reuse ;  /* 0x000000c854547220 */ /* 0x080fe20000400000 */
[-C--:B------:R-:W-:Y:S01]  /*50c0*/  FMUL R85, R85, R200.reuse ;  /* 0x000000c855557220 */ /* 0x080fe20000400000 */
[-C--:B------:R-:W-:Y:S01]  /*50d0*/  FMUL R88, R88, R200.reuse ;  /* 0x000000c858587220 */ /* 0x080fe20000400000 */
[----:B------:R-:W-:Y:S01]  /*50e0*/  @!P3 FMUL R155, R155, 0.5 ;  /* 0x3f0000009b9bb820 */ /* 0x000fe20000400000 */
[-C--:B------:R-:W-:Y:S01]  /*50f0*/  FMUL R89, R89, R200.reuse ;  /* 0x000000c859597220 */ /* 0x080fe20000400000 */
[-C--:B------:R-:W-:Y:S01]  /*5100*/  FMUL R92, R92, R200.reuse ;  /* 0x000000c85c5c7220 */ /* 0x080fe20000400000 */
[-C--:B------:R-:W-:Y:S01]  /*5110*/  FMUL R93, R93, R200.reuse ;  /* 0x000000c85d5d7220 */ /* 0x080fe20000400000 */
[----:B------:R-:W3:Y:S01]  /*5120*/  MUFU.EX2 R156, R155 ;  /* 0x0000009b009c7308 */ /* 0x000ee20000000800 */
[----:B-1----:R-:W-:Y:S01]  /*5130*/  @!P5 FMUL R205, R205, R205 ;  /* 0x000000cdcdcdd220 */ /* 0x002fe20000400000 */
[-C--:B------:R-:W-:Y:S01]  /*5140*/  FMUL R96, R96, R200.reuse ;  /* 0x000000c860607220 */ /* 0x080fe20000400000 */
[-C--:B------:R-:W-:Y:S01]  /*5150*/  FMUL R97, R97, R200.reuse ;  /* 0x000000c861617220 */ /* 0x080fe20000400000 */
[-C--:B------:R-:W-:Y:S01]  /*5160*/  FMUL R100, R100, R200.reuse ;  /* 0x000000c864647220 */ /* 0x080fe20000400000 */
[-C--:B------:R-:W-:Y:S01]  /*5170*/  FMUL R101, R101, R200.reuse ;  /* 0x000000c865657220 */ /* 0x080fe20000400000 */
[-C--:B------:R-:W-:Y:S01]  /*5180*/  FMUL R104, R104, R200.reuse ;  /* 0x000000c868687220 */ /* 0x080fe20000400000 */
[-C--:B------:R-:W-:Y:S01]  /*5190*/  FMUL R105, R105, R200.reuse ;  /* 0x000000c869697220 */ /* 0x080fe20000400000 */
[-C--:B------:R-:W-:Y:S01]  /*51a0*/  FMUL R108, R108, R200.reuse ;  /* 0x000000c86c6c7220 */ /* 0x080fe20000400000 */
[----:B--2---:R-:W-:Y:S01]  /*51b0*/  @!P4 FMUL R157, R157, R157 ;  /* 0x0000009d9d9dc220 */ /* 0x004fe20000400000 */
[-C--:B------:R-:W-:Y:S01]  /*51c0*/  FMUL R109, R109, R200.reuse ;  /* 0x000000c86d6d7220 */ /* 0x080fe20000400000 */
[-C--:B------:R-:W-:Y:S01]  /*51d0*/  FMUL R112, R112, R200.reuse ;  /* 0x000000c870707220 */ /* 0x080fe20000400000 */
[-C--:B------:R-:W-:Y:S01]  /*51e0*/  FMUL R113, R113, R200.reuse ;  /* 0x000000c871717220 */ /* 0x080fe20000400000 */
[-C--:B------:R-:W-:Y:S01]  /*51f0*/  FMUL R116, R116, R200.reuse ;  /* 0x000000c874747220 */ /* 0x080fe20000400000 */
[-C--:B------:R-:W-:Y:S01]  /*5200*/  FMUL R117, R117, R200.reuse ;  /* 0x000000c875757220 */ /* 0x080fe20000400000 */
[-C--:B------:R-:W-:Y:S01]  /*5210*/  FMUL R120, R120, R200.reuse ;  /* 0x000000c878787220 */ /* 0x080fe20000400000 */
[----:B------:R-:W-:Y:S01]  /*5220*/  FMUL R121, R121, R200 ;  /* 0x000000c879797220 */ /* 0x000fe20000400000 */
[----:B---3--:R-:W-:Y:S01]  /*5230*/  @!P3 FMUL R156, R156, R156 ;  /* 0x0000009c9c9cb220 */ /* 0x008fe20000400000 */
[-C--:B------:R-:W-:Y:S01]  /*5240*/  FMUL R124, R124, R200.reuse ;  /* 0x000000c87c7c7220 */ /* 0x080fe20000400000 */
        /* <DEDUP_REMOVED lines=12> */
[----:B------:R-:W-:Y:S01]  /*5310*/  FMUL R149, R149, R200 ;  /* 0x000000c895957220 */ /* 0x000fe20000400000 */
        /* <DEDUP_REMOVED lines=64> */
[----:B------:R-:W-:Y:S01]  /*5720*/  F2FP.F16.F32.PACK_AB R153, R202, R204 ;  /* 0x000000ccca99723e */ /* 0x000fe200000000ff */
[----:B------:R-:W-:Y:S01]  /*5730*/  ULEA UR6, UR6, UR30, 0xb ;  /* 0x0000001e06067291 */ /* 0x000fe2000f8e583f */
[----:B------:R-:W-:Y:S01]  /*5740*/  F2FP.F16.F32.PACK_AB R155, R159, R158 ;  /* 0x0000009e9f9b723e */ /* 0x000fe200000000ff */
[----:B------:R-:W-:Y:S01]  /*5750*/  UMOV UR7, 0x40000040 ;  /* 0x4000004000077882 */ /* 0x000fe20000000000 */
[----:B------:R-:W-:Y:S01]  /*5760*/  F2FP.F16.F32.PACK_AB R152, R205, R207 ;  /* 0x000000cfcd98723e */ /* 0x000fe200000000ff */
[----:B------:R-:W-:Y:S01]  /*5770*/  FFMA R208, R167, UR23, -R201 ;  /* 0x00000017a7d07c23 */ /* 0x000fe200080008c9 */
[----:B------:R-:W-:Y:S01]  /*5780*/  F2FP.F16.F32.PACK_AB R154, R156, R157 ;  /* 0x0000009d9c9a723e */ /* 0x000fe200000000ff */
[--C-:B------:R-:W-:Y:S01]  /*5790*/  FFMA R206, R165, UR23, -R203.reuse ;  /* 0x00000017a5ce7c23 */ /* 0x100fe200080008cb */
[----:B------:R-:W-:Y:S01]  /*57a0*/  UIADD3 UR8, UR6, 0x80, URZ ;  /* 0x0000008006087890 */ /* 0x000fe2000fffe03f */
[----:B------:R-:W-:Y:S01]  /*57b0*/  FFMA R169, R169, UR23, -R203 ;  /* 0x00000017a9a97c23 */ /* 0x000fe200080008cb */
[----:B------:R-:W-:Y:S01]  /*57c0*/  WARPGROUP.ARRIVE ;  /* 0x00000000000079c5 */ /* 0x000fe20000000000 */
[----:B------:R-:W-:Y:S01]  /*57d0*/  FSETP.GEU.AND P5, PT, R208, -126, PT ;  /* 0xc2fc0000d000780b */ /* 0x000fe20003fae000 */
[----:B------:R-:W-:Y:S01]  /*57e0*/  UMOV UR11, 0x40000040 ;  /* 0x40000040000b7882 */ /* 0x000fe20000000000 */
[--C-:B------:R-:W-:Y:S01]  /*57f0*/  FFMA R178, R178, UR23, -R201.reuse ;  /* 0x00000017b2b27c23 */ /* 0x100fe200080008c9 */
[--C-:B------:R-:W-:Y:S01]  /*5800*/  FFMA R179, R179, UR23, -R201.reuse ;  /* 0x00000017b3b37c23 */ /* 0x100fe200080008c9 */
[----:B------:R-:W-:Y:S01]  /*5810*/  UMOV UR10, UR8 ;  /* 0x00000008000a7c82 */ /* 0x000fe20008000000 */
[----:B------:R-:W-:Y:S01]  /*5820*/  HGMMA.64x256x16.F32 R24, R152, gdesc[UR4].tnspB, R24, gsb0 ;  /* 0x43e0000498187df0 */ /* 0x000fe20008000818 */
[----:B------:R-:W-:Y:S01]  /*5830*/  UIADD3 UR8, UR6, 0x100, URZ ;  /* 0x0000010006087890 */ /* 0x000fe2000fffe03f */
[----:B------:R-:W-:Y:S01]  /*5840*/  FFMA R182, R182, UR23, -R201 ;  /* 0x00000017b6b67c23 */ /* 0x000fe200080008c9 */
[--C-:B------:R-:W-:Y:S01]  /*5850*/  FFMA R176, R176, UR23, -R203.reuse ;  /* 0x00000017b0b07c23 */ /* 0x100fe200080008cb */
[--C-:B------:R-:W-:Y:S01]  /*5860*/  FFMA R177, R177, UR23, -R203.reuse ;  /* 0x00000017b1b17c23 */ /* 0x100fe200080008cb */
[--C-:B------:R-:W-:Y:S01]  /*5870*/  FFMA R181, R181, UR23, -R203.reuse ;  /* 0x00000017b5b57c23 */ /* 0x100fe200080008cb */
[----:B------:R-:W-:Y:S01]  /*5880*/  FFMA R180, R180, UR23, -R203 ;  /* 0x00000017b4b47c23 */ /* 0x000fe200080008cb */
[----:B------:R-:W-:Y:S01]  /*5890*/  UIADD3 UR6, UR6, 0x180, URZ ;  /* 0x0000018006067890 */ /* 0x000fe2000fffe03f */
[----:B------:R-:W-:Y:S01]  /*58a0*/  @!P5 FMUL R208, R208, 0.5 ;  /* 0x3f000000d0d0d820 */ /* 0x000fe20000400000 */
[----:B------:R-:W-:Y:S01]  /*58b0*/  UMOV UR7, 0x40000040 ;  /* 0x4000004000077882 */ /* 0x000fe20000000000 */
[----:B------:R-:W-:Y:S01]  /*58c0*/  FFMA R199, R199, R192, R204 ;  /* 0x000000c0c7c77223 */ /* 0x000fe200000000cc */
[----:B------:R-:W-:Y:S01]  /*58d0*/  FFMA R200, R200, R185, R207 ;  /* 0x000000b9c8c87223 */ /* 0x000fe200000000cf */
[----:B------:R-:W-:-:S02]  /*58e0*/  IADD3 R17, R17, 0x1, RZ ;  /* 0x0000000111117810 */ /* 0x000fc40007ffe0ff */
[----:B------:R-:W-:Y:S01]  /*58f0*/  FADD R199, R199, R202 ;  /* 0x000000cac7c77221 */ /* 0x000fe20000000000 */
[----:B------:R-:W-:Y:S01]  /*5900*/  FADD R200, R200, R205 ;  /* 0x000000cdc8c87221 */ /* 0x000fe20000000000 */
[----:B------:R-:W-:Y:S02]  /*5910*/  IADD3 R197, R197, 0x1, RZ ;  /* 0x00000001c5c57810 */ /* 0x000fe40007ffe0ff */
[----:B------:R-:W-:Y:S01]  /*5920*/  FADD R158, R199, R158 ;  /* 0x0000009ec79e7221 */ /* 0x000fe20000000000 */
[----:B------:R-:W-:-:S03]  /*5930*/  FADD R157, R200, R157 ;  /* 0x0000009dc89d7221 */ /* 0x000fc60000000000 */
[----:B------:R-:W-:Y:S01]  /*5940*/  FADD R158, R158, R159 ;  /* 0x0000009f9e9e7221 */ /* 0x000fe20000000000 */
[----:B------:R-:W-:Y:S01]  /*5950*/  FADD R156, R157, R156 ;  /* 0x0000009c9d9c7221 */ /* 0x000fe20000000000 */
[----:B------:R-:W-:Y:S02]  /*5960*/  WARPGROUP.DEPBAR.LE gsb0, 0x0 ;  /* 0x00008000000079c5 */ /* 0x000fe40000010000 */
[--C-:B------:R-:W-:Y:S01]  /*5970*/  FFMA R153, R162, UR23, -R201.reuse ;  /* 0x00000017a2997c23 */ /* 0x100fe200080008c9 */
[--C-:B------:R-:W-:Y:S01]  /*5980*/  FFMA R162, R166, UR23, -R201.reuse ;  /* 0x00000017a6a27c23 */ /* 0x100fe200080008c9 */
[----:B------:R-:W-:Y:S01]  /*5990*/  FFMA R155, R163, UR23, -R201 ;  /* 0x00000017a39b7c23 */ /* 0x000fe200080008c9 */
[--C-:B------:R-:W-:Y:S01]  /*59a0*/  FFMA R152, R160, UR23, -R203.reuse ;  /* 0x00000017a0987c23 */ /* 0x100fe200080008cb */
[----:B------:R1:W2:Y:S01]  /*59b0*/  MUFU.EX2 R163, R208 ;  /* 0x000000d000a37308 */ /* 0x0002a20000000800 */
[----:B------:R-:W-:Y:S01]  /*59c0*/  FSETP.GEU.AND P3, PT, R153, -126, PT ;  /* 0xc2fc00009900780b */ /* 0x000fe20003f6e000 */
[----:B------:R-:W-:Y:S01]  /*59d0*/  FFMA R154, R164, UR23, -R203 ;  /* 0x00000017a49a7c23 */ /* 0x000fe200080008cb */
[----:B------:R-:W-:-:S02]  /*59e0*/  FSETP.GEU.AND P6, PT, R162, -126, PT ;  /* 0xc2fc0000a200780b */ /* 0x000fc40003fce000 */
[----:B------:R-:W-:Y:S01]  /*59f0*/  FSETP.GEU.AND P4, PT, R155, -126, PT ;  /* 0xc2fc00009b00780b */ /* 0x000fe20003f8e000 */
[----:B-1----:R-:W-:-:S08]  /*5a00*/  FFMA R208, R173, UR23, -R203 ;  /* 0x00000017add07c23 */ /* 0x002fd000080008cb */
[----:B------:R-:W-:Y:S02]  /*5a10*/  @!P3 FMUL R153, R153, 0.5 ;  /* 0x3f0000009999b820 */ /* 0x000fe40000400000 */
[----:B------:R-:W-:Y:S01]  /*5a20*/  @!P6 FMUL R162, R162, 0.5 ;  /* 0x3f000000a2a2e820 */ /* 0x000fe20000400000 */
[----:B--2---:R-:W-:Y:S01]  /*5a30*/  @!P5 FMUL R163, R163, R163 ;  /* 0x000000a3a3a3d220 */ /* 0x004fe20000400000 */
[----:B------:R-:W-:Y:S01]  /*5a40*/  @!P4 FMUL R155, R155, 0.5 ;  /* 0x3f0000009b9bc820 */ /* 0x000fe20000400000 */
[----:B------:R1:W2:Y:S01]  /*5a50*/  MUFU.EX2 R167, R153 ;  /* 0x0000009900a77308 */ /* 0x0002a20000000800 */
[----:B------:R-:W-:-:S07]  /*5a60*/  FSETP.GEU.AND P5, PT, R206, -126, PT ;  /* 0xc2fc0000ce00780b */ /* 0x000fce0003fae000 */
[----:B------:R-:W3:Y:S01]  /*5a70*/  MUFU.EX2 R166, R155 ;  /* 0x0000009b00a67308 */ /* 0x000ee20000000800 */
[----:B-1----:R-:W-:-:S05]  /*5a80*/  FFMA R153, R161, UR23, -R203 ;  /* 0x00000017a1997c23 */ /* 0x002fca00080008cb */
[----:B------:R-:W-:Y:S02]  /*5a90*/  @!P5 FMUL R206, R206, 0.5 ;  /* 0x3f000000ceced820 */ /* 0x000fe40000400000 */
[----:B------:R-:W1:Y:S01]  /*5aa0*/  MUFU.EX2 R162, R162 ;  /* 0x000000a200a27308 */ /* 0x000e620000000800 */
[----:B--2---:R-:W-:Y:S01]  /*5ab0*/  @!P3 FMUL R167, R167, R167 ;  /* 0x000000a7a7a7b220 */ /* 0x004fe20000400000 */
[----:B------:R-:W-:-:S06]  /*5ac0*/  FSETP.GEU.AND P3, PT, R152, -126, PT ;  /* 0xc2fc00009800780b */ /* 0x000fcc0003f6e000 */
[----:B------:R2:W4:Y:S01]  /*5ad0*/  MUFU.EX2 R160, R206 ;  /* 0x000000ce00a07308 */ /* 0x0005220000000800 */
[----:B---3--:R-:W-:Y:S01]  /*5ae0*/  @!P4 FMUL R166, R166, R166 ;  /* 0x000000a6a6a6c220 */ /* 0x008fe20000400000 */
[----:B------:R-:W-:-:S05]  /*5af0*/  FSETP.GEU.AND P4, PT, R153, -126, PT ;  /* 0xc2fc00009900780b */ /* 0x000fca0003f8e000 */
[----:B------:R-:W-:Y:S01]  /*5b00*/  @!P3 FMUL R152, R152, 0.5 ;  /* 0x3f0000009898b820 */ /* 0x000fe20000400000 */
[----:B-1----:R-:W-:Y:S01]  /*5b10*/  @!P6 FMUL R162, R162, R162 ;  /* 0x000000a2a2a2e220 */ /* 0x002fe20000400000 */
[----:B------:R-:W-:Y:S02]  /*5b20*/  FSETP.GEU.AND P6, PT, R154, -126, PT ;  /* 0xc2fc00009a00780b */ /* 0x000fe40003fce000 */
[----:B------:R-:W1:Y:S01]  /*5b30*/  MUFU.EX2 R165, R152 ;  /* 0x0000009800a57308 */ /* 0x000e620000000800 */
[----:B--2---:R-:W-:Y:S01]  /*5b40*/  FFMA R206, R175, UR23, -R201 ;  /* 0x00000017afce7c23 */ /* 0x004fe200080008c9 */
[----:B------:R-:W-:Y:S02]  /*5b50*/  F2FP.F16.F32.PACK_AB R155, R163, R162 ;  /* 0x000000a2a39b723e */ /* 0x000fe400000000ff */
[----:B------:R-:W-:Y:S01]  /*5b60*/  @!P4 FMUL R153, R153, 0.5 ;  /* 0x3f0000009999c820 */ /* 0x000fe20000400000 */
[----:B----4-:R-:W-:Y:S01]  /*5b70*/  @!P5 FMUL R160, R160, R160 ;  /* 0x000000a0a0a0d220 */ /* 0x010fe20000400000 */
[----:B------:R-:W-:-:S02]  /*5b80*/  FSETP.GEU.AND P5, PT, R206, -126, PT ;  /* 0xc2fc0000ce00780b */ /* 0x000fc40003fae000 */
[----:B------:R2:W3:Y:S03]  /*5b90*/  MUFU.EX2 R164, R153 ;  /* 0x0000009900a47308 */ /* 0x0004e60000000800 */
[----:B------:R-:W-:-:S05]  /*5ba0*/  @!P6 FMUL R154, R154, 0.5 ;  /* 0x3f0000009a9ae820 */ /* 0x000fca0000400000 */
[----:B------:R-:W4:Y:S01]  /*5bb0*/  MUFU.EX2 R161, R154 ;  /* 0x0000009a00a17308 */ /* 0x000f220000000800 */
[----:B-1----:R-:W-:Y:S01]  /*5bc0*/  @!P3 FMUL R165, R165, R165 ;  /* 0x000000a5a5a5b220 */ /* 0x002fe20000400000 */
[----:B--2---:R-:W-:Y:S01]  /*5bd0*/  F2FP.F16.F32.PACK_AB R153, R166, R167 ;  /* 0x000000a7a699723e */ /* 0x004fe200000000ff */
[----:B------:R-:W-:Y:S01]  /*5be0*/  FADD R167, R158, R167 ;  /* 0x000000a79ea77221 */ /* 0x000fe20000000000 */
[----:B------:R-:W-:-:S03]  /*5bf0*/  @!P5 FMUL R206, R206, 0.5 ;  /* 0x3f000000ceced820 */ /* 0x000fc60000400000 */
[----:B------:R-:W-:Y:S01]  /*5c00*/  FADD R167, R167, R166 ;  /* 0x000000a6a7a77221 */ /* 0x000fe20000000000 */
[----:B---3--:R-:W-:-:S03]  /*5c10*/  @!P4 FMUL R164, R164, R164 ;  /* 0x000000a4a4a4c220 */ /* 0x008fc60000400000 */
[----:B------:R-:W-:Y:S02]  /*5c20*/  FADD R162, R167, R162 ;  /* 0x000000a2a7a27221 */ /* 0x000fe40000000000 */
[----:B------:R-:W-:Y:S01]  /*5c30*/  F2FP.F16.F32.PACK_AB R152, R164, R165 ;  /* 0x000000a5a498723e */ /* 0x000fe200000000ff */
[----:B------:R-:W-:Y:S01]  /*5c40*/  FADD R165, R156, R165 ;  /* 0x000000a59ca57221 */ /* 0x000fe20000000000 */
[----:B------:R-:W-:Y:S01]  /*5c50*/  FADD R162, R162, R163 ;  /* 0x000000a3a2a27221 */ /* 0x000fe20000000000 */
[----:B----4-:R-:W-:Y:S02]  /*5c60*/  @!P6 FMUL R161, R161, R161 ;  /* 0x000000a1a1a1e220 */ /* 0x010fe40000400000 */
[----:B------:R-:W-:-:S03]  /*5c70*/  FADD R164, R165, R164 ;  /* 0x000000a4a5a47221 */ /* 0x000fc60000000000 */
[----:B------:R-:W-:Y:S01]  /*5c80*/  F2FP.F16.F32.PACK_AB R154, R160, R161 ;  /* 0x000000a1a09a723e */ /* 0x000fe200000000ff */
[----:B------:R-:W-:-:S03]  /*5c90*/  FADD R161, R164, R161 ;  /* 0x000000a1a4a17221 */ /* 0x000fc60000000000 */
[----:B------:R-:W-:Y:S01]  /*5ca0*/  WARPGROUP.ARRIVE ;  /* 0x00000000000079c5 */ /* 0x000fe20000000000 */
[----:B------:R-:W-:-:S05]  /*5cb0*/  FADD R161, R161, R160 ;  /* 0x000000a0a1a17221 */ /* 0x000fca0000000000 */
[----:B------:R-:W-:Y:S01]  /*5cc0*/  HGMMA.64x256x16.F32 R24, R152, gdesc[UR8].tnspB, R24, gsb0 ;  /* 0x43e0000898187df0 */ /* 0x000fe20008000818 */
[----:B------:R-:W-:Y:S01]  /*5cd0*/  UMOV UR10, UR8 ;  /* 0x00000008000a7c82 */ /* 0x000fe20008000000 */
[----:B------:R-:W-:Y:S01]  /*5ce0*/  UMOV UR11, 0x40000040 ;  /* 0x40000040000b7882 */ /* 0x000fe20000000000 */
[----:B------:R-:W-:Y:S02]  /*5cf0*/  WARPGROUP.DEPBAR.LE gsb0, 0x0 ;  /* 0x00008000000079c5 */ /* 0x000fe40000010000 */
[--C-:B------:R-:W-:Y:S01]  /*5d00*/  FFMA R153, R170, UR23, -R201.reuse ;  /* 0x00000017aa997c23 */ /* 0x100fe200080008c9 */
[--C-:B------:R-:W-:Y:S01]  /*5d10*/  FFMA R170, R174, UR23, -R201.reuse ;  /* 0x00000017aeaa7c23 */ /* 0x100fe200080008c9 */
[----:B------:R-:W-:Y:S01]  /*5d20*/  FFMA R155, R171, UR23, -R201 ;  /* 0x00000017ab9b7c23 */ /* 0x000fe200080008c9 */
[--C-:B------:R-:W-:Y:S01]  /*5d30*/  FFMA R152, R168, UR23, -R203.reuse ;  /* 0x00000017a8987c23 */ /* 0x100fe200080008cb */
[----:B------:R-:W1:Y:S01]  /*5d40*/  MUFU.EX2 R171, R206 ;  /* 0x000000ce00ab7308 */ /* 0x000e620000000800 */
[----:B------:R-:W-:Y:S01]  /*5d50*/  FSETP.GEU.AND P3, PT, R153, -126, PT ;  /* 0xc2fc00009900780b */ /* 0x000fe20003f6e000 */
[----:B------:R-:W-:Y:S01]  /*5d60*/  FFMA R154, R172, UR23, -R203 ;  /* 0x00000017ac9a7c23 */ /* 0x000fe200080008cb */
[----:B------:R-:W-:-:S02]  /*5d70*/  FSETP.GEU.AND P6, PT, R170, -126, PT ;  /* 0xc2fc0000aa00780b */ /* 0x000fc40003fce000 */
[----:B------:R-:W-:-:S09]  /*5d80*/  FSETP.GEU.AND P4, PT, R155, -126, PT ;  /* 0xc2fc00009b00780b */ /* 0x000fd20003f8e000 */
[----:B------:R-:W-:Y:S02]  /*5d90*/  @!P3 FMUL R153, R153, 0.5 ;  /* 0x3f0000009999b820 */ /* 0x000fe40000400000 */
[----:B------:R-:W-:Y:S01]  /*5da0*/  @!P6 FMUL R170, R170, 0.5 ;  /* 0x3f000000aaaae820 */ /* 0x000fe20000400000 */
[----:B-1----:R-:W-:Y:S01]  /*5db0*/  @!P5 FMUL R171, R171, R171 ;  /* 0x000000abababd220 */ /* 0x002fe20000400000 */
[----:B------:R-:W-:Y:S01]  /*5dc0*/  @!P4 FMUL R155, R155, 0.5 ;  /* 0x3f0000009b9bc820 */ /* 0x000fe20000400000 */
[----:B------:R-:W1:Y:S01]  /*5dd0*/  MUFU.EX2 R175, R153 ;  /* 0x0000009900af7308 */ /* 0x000e620000000800 */
[----:B------:R-:W-:-:S07]  /*5de0*/  FSETP.GEU.AND P5, PT, R208, -126, PT ;  /* 0xc2fc0000d000780b */ /* 0x000fce0003fae000 */
[----:B------:R-:W2:Y:S06]  /*5df0*/  MUFU.EX2 R174, R155 ;  /* 0x0000009b00ae7308 */ /* 0x000eac0000000800 */
[----:B------:R-:W-:Y:S02]  /*5e00*/  @!P5 FMUL R208, R208, 0.5 ;  /* 0x3f000000d0d0d820 */ /* 0x000fe40000400000 */
[----:B------:R-:W3:Y:S01]  /*5e10*/  MUFU.EX2 R170, R170 ;  /* 0x000000aa00aa7308 */ /* 0x000ee20000000800 */
[----:B-1----:R-:W-:Y:S01]  /*5e20*/  @!P3 FMUL R175, R175, R175 ;  /* 0x000000afafafb220 */ /* 0x002fe20000400000 */
[----:B------:R-:W-:-:S06]  /*5e30*/  FSETP.GEU.AND P3, PT, R152, -126, PT ;  /* 0xc2fc00009800780b */ /* 0x000fcc0003f6e000 */
[----:B------:R-:W1:Y:S01]  /*5e40*/  MUFU.EX2 R168, R208 ;  /* 0x000000d000a87308 */ /* 0x000e620000000800 */
[----:B--2---:R-:W-:Y:S01]  /*5e50*/  @!P4 FMUL R174, R174, R174 ;  /* 0x000000aeaeaec220 */ /* 0x004fe20000400000 */
[----:B------:R-:W-:-:S04]  /*5e60*/  FSETP.GEU.AND P4, PT, R169, -126, PT ;  /* 0xc2fc0000a900780b */ /* 0x000fc80003f8e000 */
[----:B------:R-:W-:Y:S01]  /*5e70*/  F2FP.F16.F32.PACK_AB R153, R174, R175 ;  /* 0x000000afae99723e */ /* 0x000fe200000000ff */
[----:B------:R-:W-:Y:S01]  /*5e80*/  @!P3 FMUL R152, R152, 0.5 ;  /* 0x3f0000009898b820 */ /* 0x000fe20000400000 */
[----:B------:R-:W-:Y:S01]  /*5e90*/  FADD R175, R162, R175 ;  /* 0x000000afa2af7221 */ /* 0x000fe20000000000 */
[----:B---3--:R-:W-:Y:S01]  /*5ea0*/  @!P6 FMUL R170, R170, R170 ;  /* 0x000000aaaaaae220 */ /* 0x008fe20000400000 */
[----:B------:R-:W-:Y:S01]  /*5eb0*/  FSETP.GEU.AND P6, PT, R154, -126, PT ;  /* 0xc2fc00009a00780b */ /* 0x000fe20003fce000 */
[----:B------:R-:W2:Y:S01]  /*5ec0*/  MUFU.EX2 R172, R152 ;  /* 0x0000009800ac7308 */ /* 0x000ea20000000800 */
[----:B------:R-:W-:Y:S02]  /*5ed0*/  FADD R175, R175, R174 ;  /* 0x000000aeafaf7221 */ /* 0x000fe40000000000 */
[----:B------:R-:W-:Y:S01]  /*5ee0*/  F2FP.F16.F32.PACK_AB R155, R171, R170 ;  /* 0x000000aaab9b723e */ /* 0x000fe200000000ff */
[----:B------:R-:W-:Y:S01]  /*5ef0*/  @!P4 FMUL R169, R169, 0.5 ;  /* 0x3f000000a9a9c820 */ /* 0x000fe20000400000 */
[----:B------:R-:W-:Y:S01]  /*5f00*/  FADD R170, R175, R170 ;  /* 0x000000aaafaa7221 */ /* 0x000fe20000000000 */
[----:B-1----:R-:W-:-:S02]  /*5f10*/  @!P5 FMUL R168, R168, R168 ;  /* 0x000000a8a8a8d220 */ /* 0x002fc40000400000 */
[----:B------:R-:W1:Y:S01]  /*5f20*/  MUFU.EX2 R173, R169 ;  /* 0x000000a900ad7308 */ /* 0x000e620000000800 */
[----:B------:R-:W-:-:S03]  /*5f30*/  FADD R170, R170, R171 ;  /* 0x000000abaaaa7221 */ /* 0x000fc60000000000 */
[----:B------:R-:W-:-:S04]  /*5f40*/  @!P6 FMUL R154, R154, 0.5 ;  /* 0x3f0000009a9ae820 */ /* 0x000fc80000400000 */
[----:B------:R-:W3:Y:S01]  /*5f50*/  MUFU.EX2 R206, R154 ;  /* 0x0000009a00ce7308 */ /* 0x000ee20000000800 */
[----:B--2---:R-:W-:Y:S01]  /*5f60*/  @!P3 FMUL R172, R172, R172 ;  /* 0x000000acacacb220 */ /* 0x004fe20000400000 */
[----:B------:R-:W-:-:S03]  /*5f70*/  FSETP.GEU.AND P3, PT, R178, -126, PT ;  /* 0xc2fc0000b200780b */ /* 0x000fc60003f6e000 */
[----:B------:R-:W-:Y:S01]  /*5f80*/  FADD R161, R161, R172 ;  /* 0x000000aca1a17221 */ /* 0x000fe20000000000 */
[----:B-1----:R-:W-:Y:S01]  /*5f90*/  @!P4 FMUL R173, R173, R173 ;  /* 0x000000adadadc220 */ /* 0x002fe20000400000 */
[----:B------:R-:W-:-:S03]  /*5fa0*/  FSETP.GEU.AND P4, PT, R179, -126, PT ;  /* 0xc2fc0000b300780b */ /* 0x000fc60003f8e000 */
[----:B------:R-:W-:Y:S01]  /*5fb0*/  FADD R161, R161, R173 ;  /* 0x000000ada1a17221 */ /* 0x000fe20000000000 */
[----:B------:R-:W-:-:S04]  /*5fc0*/  F2FP.F16.F32.PACK_AB R152, R173, R172 ;  /* 0x000000acad98723e */ /* 0x000fc800000000ff */
[----:B------:R-:W-:Y:S01]  /*5fd0*/  @!P3 FMUL R178, R178, 0.5 ;  /* 0x3f000000b2b2b820 */ /* 0x000fe20000400000 */
[----:B---3--:R-:W-:Y:S01]  /*5fe0*/  @!P6 FMUL R206, R206, R206 ;  /* 0x000000cececee220 */ /* 0x008fe20000400000 */
[----:B------:R-:W-:-:S03]  /*5ff0*/  FSETP.GEU.AND P6, PT, R182, -126, PT ;  /* 0xc2fc0000b600780b */ /* 0x000fc60003fce000 */
[----:B------:R-:W-:Y:S01]  /*6000*/  FADD R161, R161, R206 ;  /* 0x000000cea1a17221 */ /* 0x000fe20000000000 */
[----:B------:R-:W-:Y:S01]  /*6010*/  F2FP.F16.F32.PACK_AB R154, R168, R206 ;  /* 0x000000cea89a723e */ /* 0x000fe200000000ff */
[----:B------:R-:W-:Y:S02]  /*6020*/  @!P4 FMUL R179, R179, 0.5 ;  /* 0x3f000000b3b3c820 */ /* 0x000fe40000400000 */
[----:B------:R-:W-:Y:S01]  /*6030*/  FADD R161, R161, R168 ;  /* 0x000000a8a1a17221 */ /* 0x000fe20000000000 */
[----:B------:R-:W-:-:S05]  /*6040*/  WARPGROUP.ARRIVE ;  /* 0x00000000000079c5 */ /* 0x000fca0000000000 */
[----:B------:R-:W-:Y:S01]  /*6050*/  @!P6 FMUL R182, R182, 0.5 ;  /* 0x3f000000b6b6e820 */ /* 0x000fe20000400000 */
[----:B------:R-:W-:Y:S03]  /*6060*/  HGMMA.64x256x16.F32 R24, R152, gdesc[UR8].tnspB, R24, gsb0 ;  /* 0x43e0000898187df0 */ /* 0x000fe60008000818 */
[----:B------:R-:W1:Y:S02]  /*6070*/  MUFU.EX2 R209, R182 ;  /* 0x000000b600d17308 */ /* 0x000e640000000800 */
[----:B-1----:R-:W-:Y:S01]  /*6080*/  @!P6 FMUL R209, R209, R209 ;  /* 0x000000d1d1d1e220 */ /* 0x002fe20000400000 */
[----:B------:R-:W-:-:S13]  /*6090*/  FSETP.GEU.AND P6, PT, R181, -126, PT ;  /* 0xc2fc0000b500780b */ /* 0x000fda0003fce000 */
[----:B------:R-:W-:Y:S01]  /*60a0*/  @!P6 FMUL R181, R181, 0.5 ;  /* 0x3f000000b5b5e820 */ /* 0x000fe20000400000 */
[----:B------:R-:W-:Y:S02]  /*60b0*/  WARPGROUP.DEPBAR.LE gsb0, 0x0 ;  /* 0x00008000000079c5 */ /* 0x000fe40000010000 */
[----:B------:R-:W-:Y:S02]  /*60c0*/  FFMA R152, R183, UR23, -R201 ;  /* 0x00000017b7987c23 */ /* 0x000fe400080008c9 */
[----:B------:R-:W1:Y:S03]  /*60d0*/  MUFU.EX2 R183, R178 ;  /* 0x000000b200b77308 */ /* 0x000e660000000800 */
[----:B------:R-:W-:-:S05]  /*60e0*/  FSETP.GEU.AND P5, PT, R152, -126, PT ;  /* 0xc2fc00009800780b */ /* 0x000fca0003fae000 */
[----:B------:R-:W2:Y:S08]  /*60f0*/  MUFU.EX2 R201, R179 ;  /* 0x000000b300c97308 */ /* 0x000eb00000000800 */
[----:B------:R-:W-:Y:S01]  /*6100*/  @!P5 FMUL R152, R152, 0.5 ;  /* 0x3f0000009898d820 */ /* 0x000fe20000400000 */
[----:B-1----:R-:W-:Y:S01]  /*6110*/  @!P3 FMUL R183, R183, R183 ;  /* 0x000000b7b7b7b220 */ /* 0x002fe20000400000 */
[----:B------:R-:W-:Y:S01]  /*6120*/  FSETP.GEU.AND P3, PT, R176, -126, PT ;  /* 0xc2fc0000b000780b */ /* 0x000fe20003f6e000 */
[----:B------:R-:W1:Y:S02]  /*6130*/  MUFU.EX2 R179, R181 ;  /* 0x000000b500b37308 */ /* 0x000e640000000800 */
[----:B------:R-:W-:Y:S01]  /*6140*/  FADD R170, R170, R183 ;  /* 0x000000b7aaaa7221 */ /* 0x000fe20000000000 */
[----:B--2---:R-:W-:Y:S01]  /*6150*/  @!P4 FMUL R201, R201, R201 ;  /* 0x000000c9c9c9c220 */ /* 0x004fe20000400000 */
[----:B------:R-:W-:-:S04]  /*6160*/  FSETP.GEU.AND P4, PT, R177, -126, PT ;  /* 0xc2fc0000b100780b */ /* 0x000fc80003f8e000 */
[----:B------:R-:W2:Y:S01]  /*6170*/  MUFU.EX2 R208, R152 ;  /* 0x0000009800d07308 */ /* 0x000ea20000000800 */
[----:B------:R-:W-:Y:S01]  /*6180*/  FADD R170, R170, R201 ;  /* 0x000000c9aaaa7221 */ /* 0x000fe20000000000 */
[----:B------:R-:W-:Y:S02]  /*6190*/  F2FP.F16.F32.PACK_AB R153, R201, R183 ;  /* 0x000000b7c999723e */ /* 0x000fe400000000ff */
[----:B------:R-:W-:Y:S01]  /*61a0*/  @!P3 FMUL R176, R176, 0.5 ;  /* 0x3f000000b0b0b820 */ /* 0x000fe20000400000 */
[----:B------:R-:W-:-:S03]  /*61b0*/  FADD R170, R170, R209 ;  /* 0x000000d1aaaa7221 */ /* 0x000fc60000000000 */
[----:B------:R-:W3:Y:S01]  /*61c0*/  MUFU.EX2 R178, R176 ;  /* 0x000000b000b27308 */ /* 0x000ee20000000800 */
[----:B-1----:R-:W-:Y:S01]  /*61d0*/  @!P6 FMUL R179, R179, R179 ;  /* 0x000000b3b3b3e220 */ /* 0x002fe20000400000 */
[----:B------:R-:W-:-:S06]  /*61e0*/  @!P4 FMUL R177, R177, 0.5 ;  /* 0x3f000000b1b1c820 */ /* 0x000fcc0000400000 */
[----:B------:R-:W1:Y:S01]  /*61f0*/  MUFU.EX2 R169, R177 ;  /* 0x000000b100a97308 */ /* 0x000e620000000800 */
[----:B--2---:R-:W-:Y:S01]  /*6200*/  @!P5 FMUL R208, R208, R208 ;  /* 0x000000d0d0d0d220 */ /* 0x004fe20000400000 */
[----:B------:R-:W-:-:S03]  /*6210*/  FSETP.GEU.AND P5, PT, R180, -126, PT ;  /* 0xc2fc0000b400780b */ /* 0x000fc60003fae000 */
[----:B------:R-:W-:Y:S01]  /*6220*/  FADD R192, R170, R208 ;  /* 0x000000d0aac07221 */ /* 0x000fe20000000000 */
[----:B------:R-:W-:Y:S01]  /*6230*/  F2FP.F16.F32.PACK_AB R155, R208, R209 ;  /* 0x000000d1d09b723e */ /* 0x000fe200000000ff */
[----:B---3--:R-:W-:Y:S01]  /*6240*/  @!P3 FMUL R178, R178, R178 ;  /* 0x000000b2b2b2b220 */ /* 0x008fe20000400000 */
[----:B------:R-:W-:-:S03]  /*6250*/  ISETP.NE.AND P3, PT, R17, 0x4, PT ;  /* 0x000000041100780c */ /* 0x000fc60003f65270 */
[----:B------:R-:W-:Y:S01]  /*6260*/  FADD R161, R161, R178 ;  /* 0x000000b2a1a17221 */ /* 0x000fe20000000000 */
[----:B------:R-:W-:-:S03]  /*6270*/  SEL R17, R17, RZ, P3 ;  /* 0x000000ff11117207 */ /* 0x000fc60001800000 */
[----:B------:R-:W-:Y:S01]  /*6280*/  @!P5 FMUL R180, R180, 0.5 ;  /* 0x3f000000b4b4d820 */ /* 0x000fe20000400000 */
[----:B-1----:R-:W-:Y:S01]  /*6290*/  @!P4 FMUL R169, R169, R169 ;  /* 0x000000a9a9a9c220 */ /* 0x002fe20000400000 */
[----:B------:R-:W-:Y:S02]  /*62a0*/  ISETP.NE.AND P4, PT, R197, 0x4, PT ;  /* 0x00000004c500780c */ /* 0x000fe40003f85270 */
[----:B------:R-:W1:Y:S01]  /*62b0*/  MUFU.EX2 R182, R180 ;  /* 0x000000b400b67308 */ /* 0x000e620000000800 */
[----:B------:R-:W-:Y:S01]  /*62c0*/  FADD R161, R161, R169 ;  /* 0x000000a9a1a17221 */ /* 0x000fe20000000000 */
[----:B------:R-:W-:Y:S02]  /*62d0*/  F2FP.F16.F32.PACK_AB R152, R169, R178 ;  /* 0x000000b2a998723e */ /* 0x000fe400000000ff */
[----:B------:R-:W-:Y:S01]  /*62e0*/  SEL R197, R197, RZ, P4 ;  /* 0x000000ffc5c57207 */ /* 0x000fe20002000000 */
[----:B-1----:R-:W-:-:S04]  /*62f0*/  @!P5 FMUL R182, R182, R182 ;  /* 0x000000b6b6b6d220 */ /* 0x002fc80000400000 */
[----:B------:R-:W-:Y:S01]  /*6300*/  FADD R161, R161, R182 ;  /* 0x000000b6a1a17221 */ /* 0x000fe20000000000 */
[----:B------:R-:W-:-:S03]  /*6310*/  F2FP.F16.F32.PACK_AB R154, R179, R182 ;  /* 0x000000b6b39a723e */ /* 0x000fc600000000ff */
[----:B------:R-:W-:Y:S01]  /*6320*/  FADD R185, R161, R179 ;  /* 0x000000b3a1b97221 */ /* 0x000fe20000000000 */
[----:B------:R-:W-:-:S06]  /*6330*/  WARPGROUP.ARRIVE ;  /* 0x00000000000079c5 */ /* 0x000fcc0000000000 */
[----:B------:R-:W-:Y:S03]  /*6340*/  HGMMA.64x256x16.F32 R24, R152, gdesc[UR4].tnspB, R24, gsb0 ;  /* 0x43e0000498187df0 */ /* 0x000fe60008000818 */
[----:B------:R-:W-:Y:S02]  /*6350*/  WARPGROUP.DEPBAR.LE gsb0, 0x0 ;  /* 0x00008000000079c5 */ /* 0x000fe40000010000 */
[C---:B------:R-:W-:Y:S01]  /*6360*/  LEA R152, R17.reuse, R194, 0x3 ;  /* 0x000000c211987211 */ /* 0x040fe200078e18ff */
[----:B------:R-:W-:Y:S01]  /*6370*/  VIADD R17, R17, 0x1 ;  /* 0x0000000111117836 */ /* 0x000fe20000000000 */
[----:B------:R-:W-:Y:S02]  /*6380*/  SEL R153, RZ, 0x1, P4 ;  /* 0x00000001ff997807 */ /* 0x000fe40002000000 */
[----:B------:R-:W-:Y:S02]  /*6390*/  PRMT R152, RZ, 0x654, R152 ;  /* 0x00000654ff987816 */ /* 0x000fe40000000098 */
[----:B------:R-:W-:-:S02]  /*63a0*/  ISETP.NE.AND P3, PT, R17, 0x4, PT ;  /* 0x000000041100780c */ /* 0x000fc40003f65270 */
[----:B------:R1:W-:Y:S01]  /*63b0*/  SYNCS.ARRIVE.TRANS64.RED.A1T0 RZ, [R152+URZ], RZ ;  /* 0x000000ff98ff79a7 */ /* 0x0003e2000810043f */
[----:B------:R-:W-:Y:S02]  /*63c0*/  LOP3.LUT R0, R0, R153, RZ, 0x3c, !PT ;  /* 0x0000009900007212 */ /* 0x000fe400078e3cff */
[----:B------:R-:W-:Y:S01]  /*63d0*/  SEL R17, R17, RZ, P3 ;  /* 0x000000ff11117207 */ /* 0x000fe20001800000 */
[----:B------:R-:W-:Y:S07]  /*63e0*/  @P2 BRA `(.L_x_31) ;  /* 0x0000000000e42947 */ /* 0x000fee0003800000 */
[----:B------:R-:W-:Y:S01]  /*63f0*/  ISETP.LT.OR P2, PT, R3, 0x1, !P0 ;  /* 0x000000010300780c */ /* 0x000fe20004741670 */
[----:B------:R-:W-:-:S12]  /*6400*/  BSSY B0, `(.L_x_32) ;  /* 0x0000036000007945 */ /* 0x000fd80003800000 */
[----:B------:R-:W-:Y:S05]  /*6410*/  @P2 BRA `(.L_x_33) ;  /* 0x0000000000d02947 */ /* 0x000fea0003800000 */
[----:B-1----:R-:W-:Y:S02]  /*6420*/  LEA R152, R5, R2, 0x3 ;  /* 0x0000000205987211 */ /* 0x002fe400078e18ff */
[----:B------:R-:W-:Y:S02]  /*6430*/  SHF.L.U32 R153, R4, 0x1f, RZ ;  /* 0x0000001f04997819 */ /* 0x000fe400000006ff */
[----:B------:R-:W-:Y:S02]  /*6440*/  ISETP.NE.AND P3, PT, R22, RZ, PT ;  /* 0x000000ff1600720c */ /* 0x000fe40003f65270 */
[----:B------:R-:W1:Y:S02]  /*6450*/  SYNCS.PHASECHK.TRANS64.TRYWAIT P2, [R152+URZ+0x28020], R153 ;  /* 0x02802099980075a7 */ /* 0x000e64000804017f */
[----:B-1----:R-:W-:Y:S09]  /*6460*/  @!P2 BRA `(.L_x_34) ;  /* 0x0000006000c0a947 */ /* 0x002ff20003800000 */
.L_x_95:
[----:B------:R-:W-:Y:S05]  /*6470*/  @P3 BRA `(.L_x_35) ;  /* 0x0000000000143947 */ /* 0x000fea0003800000 */
[----:B------:R-:W-:Y:S02]  /*6480*/  LOP3.LUT P2, RZ, R16, 0x1f, RZ, 0xc0, !PT ;  /* 0x0000001f10ff7812 */ /* 0x000fe4000784c0ff */
[----:B-1----:R-:W-:-:S04]  /*6490*/  MOV R153, 0x8000 ;  /* 0x0000800000997802 */ /* 0x002fc80000000f00 */
[----:B------:R2:W-:Y:S07]  /*64a0*/  SYNCS.ARRIVE.TRANS64 RZ, [R152+URZ+0x28000], R153 ;  /* 0x0280009998ff79a7 */ /* 0x0005ee000800003f */
[----:B------:R-:W-:Y:S05]  /*64b0*/  @!P2 BRA `(.L_x_35) ;  /* 0x000000000004a947 */ /* 0x000fea0003800000 */
[----:B------:R-:W-:Y:S01]  /*64c0*/  BPT.TRAP 0x1 ;  /* 0x000000040000795c */ /* 0x000fe20000300000 */
.L_x_35:
        /* <DEDUP_REMOVED lines=17> */
[----:B------:R-:W-:Y:S01]  /*65e0*/  UIADD3 UR33, UR33, 0x28000, URZ ;  /* 0x0002800021217890 */ /* 0x000fe2000fffe03f */
[----:B------:R-:W-:Y:S01]  /*65f0*/  IADD3 R23, R23, 0x1, RZ ;  /* 0x0000000117177810 */ /* 0x000fe20007ffe0ff */
[----:B------:R-:W-:Y:S01]  /*6600*/  UIADD3 UR32, UR8, 0x8000, URZ ;  /* 0x0000800008207890 */ /* 0x000fe2000fffe03f */
[----:B------:R-:W-:Y:S01]  /*6610*/  ISETP.NE.AND P2, PT, R5, 0x4, PT ;  /* 0x000000040500780c */ /* 0x000fe20003f45270 */
[----:B------:R-:W-:-:S02]  /*6620*/  UIADD3 UR24, UR8, 0xa000, URZ ;  /* 0x0000a00008187890 */ /* 0x000fc4000fffe03f */
        /* <DEDUP_REMOVED lines=18> */
[----:B--2---:R-:W-:-:S03]  /*6750*/  NOP ;  /* 0x0000000000007918 */ /* 0x004fc60000000000 */
.L_x_33:
[----:B------:R-:W-:Y:S05]  /*6760*/  BSYNC B0 ;  /* 0x0000000000007941 */ /* 0x000fea0003800000 */
.L_x_32:
[----:B------:R-:W-:-:S07]  /*6770*/  IADD3 R3, R3, -0x1, RZ ;  /* 0xffffffff03037810 */ /* 0x000fce0007ffe0ff */
.L_x_31:
[----:B------:R-:W-:Y:S02]  /*6780*/  IADD3 R193, R193, 0x40, RZ ;  /* 0x00000040c1c17810 */ /* 0x000fe40007ffe0ff */
[----:B------:R-:W-:Y:S02]  /*6790*/  MOV R201, R196 ;  /* 0x000000c400c97202 */ /* 0x000fe40000000f00 */
[----:B------:R-:W-:Y:S01]  /*67a0*/  MOV R199, R195 ;  /* 0x000000c300c77202 */ /* 0x000fe20000000f00 */
[----:B------:R-:W-:Y:S06]  /*67b0*/  @P1 BRA `(.L_x_36) ;  /* 0xffffffd400441947 */ /* 0x000fec000383ffff */
.L_x_24:
[----:B------:R-:W-:-:S13]  /*67c0*/  ISETP.GE.AND P1, PT, R198, 0x1, PT ;  /* 0x00000001c600780c */ /* 0x000fda0003f26270 */
[----:B------:R-:W-:Y:S05]  /*67d0*/  @!P1 BRA `(.L_x_37) ;  /* 0x0000003000289947 */ /* 0x000fea0003800000 */
[----:B------:R-:W-:Y:S02]  /*67e0*/  MOV R200, R196 ;  /* 0x000000c400c87202 */ /* 0x000fe40000000f00 */
[----:B------:R-:W-:Y:S02]  /*67f0*/  MOV R199, R195 ;  /* 0x000000c300c77202 */ /* 0x000fe40000000f00 */
[----:B------:R-:W-:-:S07]  /*6800*/  LOP3.LUT R202, R16, 0x1f, RZ, 0xc0, !PT ;  /* 0x0000001f10ca7812 */ /* 0x000fce00078ec0ff */
.L_x_50:
[----:B------:R-:W-:Y:S01]  /*6810*/  LEA R153, R197, R2, 0x3 ;  /* 0x00000002c5997211 */ /* 0x000fe200078e18ff */
[----:B------:R-:W-:Y:S05]  /*6820*/  YIELD ;  /* 0x0000000000007946 */ /* 0x000fea0003800000 */
[----:B-1----:R-:W-:-:S04]  /*6830*/  SHF.L.U32 R152, R0, 0x1f, RZ ;  /* 0x0000001f00987819 */ /* 0x002fc800000006ff */
[----:B------:R-:W1:Y:S02]  /*6840*/  SYNCS.PHASECHK.TRANS64.TRYWAIT P1, [R153+URZ+0x28000], R152 ;  /* 0x02800098990075a7 */ /* 0x000e64000802017f */
[----:B-1----:R-:W-:Y:S05]  /*6850*/  @!P1 BRA `(.L_x_38) ;  /* 0x0000005c00d89947 */ /* 0x002fea0003800000 */
.L_x_96:
[----:B------:R-:W-:Y:S05]  /*6860*/  WARPSYNC.ALL ;  /* 0x0000000000007948 */ /* 0x000fea0003800000 */
[----:B------:R-:W-:Y:S01]  /*6870*/  IMAD.MOV.U32 R205, RZ, RZ, 0x40000040 ;  /* 0x40000040ffcd7424 */ /* 0x000fe200078e00ff */
[----:B------:R-:W-:Y:S01]  /*6880*/  LEA R204, R197, UR14, 0xb ;  /* 0x0000000ec5cc7c11 */ /* 0x000fe2000f8e58ff */
[----:B-1----:R-:W-:Y:S01]  /*6890*/  WARPGROUP.ARRIVE ;  /* 0x00000000000079c5 */ /* 0x002fe20000000000 */
[----:B------:R-:W-:Y:S02]  /*68a0*/  R2UR UR8, R190 ;  /* 0x00000000be0872ca */ /* 0x000fe400000e0000 */
[----:B------:R-:W-:-:S02]  /*68b0*/  R2UR UR10, R204 ;  /* 0x00000000cc0a72ca */ /* 0x000fc400000e0000 */
[----:B------:R-:W-:Y:S02]  /*68c0*/  R2UR UR11, R205 ;  /* 0x00000000cd0b72ca */ /* 0x000fe400000e0000 */
[----:B------:R-:W-:Y:S02]  /*68d0*/  R2UR UR9, R191 ;  /* 0x00000000bf0972ca */ /* 0x000fe400000e0000 */
[----:B------:R-:W-:Y:S02]  /*68e0*/  IADD3 R206, R204, 0x2, RZ ;  /* 0x00000002ccce7810 */ /* 0x000fe40007ffe0ff */
[----:B------:R-:W-:Y:S02]  /*68f0*/  MOV R207, 0x40000040 ;  /* 0x4000004000cf7802 */ /* 0x000fe40000000f00 */
[----:B------:R-:W-:Y:S02]  /*6900*/  MOV R205, 0x40000040 ;  /* 0x4000004000cd7802 */ /* 0x000fe40000000f00 */
[----:B------:R-:W-:-:S02]  /*6910*/  ISETP.NE.AND P1, PT, R184, RZ, PT ;  /* 0x000000ffb800720c */ /* 0x000fc40003f25270 */
[----:B------:R-:W-:-:S03]  /*6920*/  R2UR UR7, R205 ;  /* 0x00000000cd0772ca */ /* 0x000fc600000e0000 */
[----:B------:R-:W-:Y:S01]  /*6930*/  HGMMA.64x64x16.F32 R152, gdesc[UR8], RZ, !UPT, gsb0 ;  /* 0x00e00000089879f0 */ /* 0x000fe2000c0008ff */
[----:B------:R-:W-:Y:S02]  /*6940*/  R2UR UR10, R206 ;  /* 0x00000000ce0a72ca */ /* 0x000fe400000e0000 */
[----:B------:R-:W-:Y:S02]  /*6950*/  R2UR UR11, R207 ;  /* 0x00000000cf0b72ca */ /* 0x000fe400000e0000 */
[----:B------:R-:W-:Y:S02]  /*6960*/  R2UR UR8, R188 ;  /* 0x00000000bc0872ca */ /* 0x000fe400000e0000 */
[----:B------:R-:W-:Y:S02]  /*6970*/  R2UR UR9, R189 ;  /* 0x00000000bd0972ca */ /* 0x000fe400000e0000 */
[----:B------:R-:W-:Y:S02]  /*6980*/  IADD3 R206, R204, 0x4, RZ ;  /* 0x00000004ccce7810 */ /* 0x000fe40007ffe0ff */
[----:B------:R-:W-:Y:S01]  /*6990*/  MOV R207, 0x40000040 ;  /* 0x4000004000cf7802 */ /* 0x000fe20000000f00 */
[----:B------:R-:W-:-:S02]  /*69a0*/  WARPGROUP.DEPBAR.LE gsb0, 0x0 ;  /* 0x00008000000079c5 */ /* 0x000fc40000010000 */
[----:B------:R-:W-:-:S06]  /*69b0*/  WARPGROUP.ARRIVE ;  /* 0x00000000000079c5 */ /* 0x000fcc0000000000 */
[----:B------:R-:W-:Y:S01]  /*69c0*/  HGMMA.64x64x16.F32 R152, gdesc[UR8], R152, gsb0 ;  /* 0x00e00000089879f0 */ /* 0x000fe20008000898 */
        /* <DEDUP_REMOVED lines=36> */
[----:B------:R-:W-:Y:S01]  /*6c10*/  R2UR UR10, R206 ;  /* 0x00000000ce0a72ca */ /* 0x000fe200000e0000 */
[----:B------:R-:W-:Y:S01]  /*6c20*/  VIADD R206, R204, 0x206 ;  /* 0x00000206ccce7836 */ /* 0x000fe20000000000 */
[----:B------:R-:W-:Y:S02]  /*6c30*/  R2UR UR11, R207 ;  /* 0x00000000cf0b72ca */ /* 0x000fe400000e0000 */
[----:B------:R-:W-:Y:S02]  /*6c40*/  R2UR UR8, R12 ;  /* 0x000000000c0872ca */ /* 0x000fe400000e0000 */
[----:B------:R-:W-:Y:S02]  /*6c50*/  R2UR UR9, R13 ;  /* 0x000000000d0972ca */ /* 0x000fe400000e0000 */
[----:B------:R-:W-:Y:S01]  /*6c60*/  MOV R207, 0x40000040 ;  /* 0x4000004000cf7802 */ /* 0x000fe20000000f00 */
[----:B------:R-:W-:-:S02]  /*6c70*/  WARPGROUP.DEPBAR.LE gsb0, 0x0 ;  /* 0x00008000000079c5 */ /* 0x000fc40000010000 */
[----:B------:R-:W-:-:S08]  /*6c80*/  WARPGROUP.ARRIVE ;  /* 0x00000000000079c5 */ /* 0x000fd00000000000 */
        /* <DEDUP_REMOVED lines=24> */
[----:B------:R-:W-:-:S02]  /*6e10*/  MOV R207, 0x40000040 ;  /* 0x4000004000cf7802 */ /* 0x000fc40000000f00 */
[----:B------:R-:W-:Y:S02]  /*6e20*/  R2UR UR58, R206 ;  /* 0x00000000ce3a72ca */ /* 0x000fe400000e0000 */
[----:B------:R-:W-:Y:S02]  /*6e30*/  R2UR UR59, R207 ;  /* 0x00000000cf3b72ca */ /* 0x000fe400000e0000 */
[----:B------:R-:W-:Y:S02]  /*6e40*/  IADD3 R206, R204, 0x406, RZ ;  /* 0x00000406ccce7810 */ /* 0x000fe40007ffe0ff */
[----:B------:R-:W-:Y:S02]  /*6e50*/  MOV R207, 0x40000040 ;  /* 0x4000004000cf7802 */ /* 0x000fe40000000f00 */
[----:B------:R-:W-:Y:S02]  /*6e60*/  R2UR UR54, R206 ;  /* 0x00000000ce3672ca */ /* 0x000fe400000e0000 */
[----:B------:R-:W-:-:S02]  /*6e70*/  R2UR UR55, R207 ;  /* 0x00000000cf3772ca */ /* 0x000fc400000e0000 */
[----:B------:R-:W-:Y:S02]  /*6e80*/  IADD3 R206, R204, 0x600, RZ ;  /* 0x00000600ccce7810 */ /* 0x000fe40007ffe0ff */
[----:B------:R-:W-:Y:S02]  /*6e90*/  MOV R207, 0x40000040 ;  /* 0x4000004000cf7802 */ /* 0x000fe40000000f00 */
[----:B------:R-:W-:Y:S02]  /*6ea0*/  R2UR UR50, R206 ;  /* 0x00000000ce3272ca */ /* 0x000fe400000e0000 */
[----:B------:R-:W-:Y:S02]  /*6eb0*/  R2UR UR51, R207 ;  /* 0x00000000cf3372ca */ /* 0x000fe400000e0000 */
[----:B------:R-:W-:Y:S02]  /*6ec0*/  IADD3 R206, R204, 0x602, RZ ;  /* 0x00000602ccce7810 */ /* 0x000fe40007ffe0ff */
[----:B------:R-:W-:-:S02]  /*6ed0*/  MOV R207, 0x40000040 ;  /* 0x4000004000cf7802 */ /* 0x000fc40000000f00 */
[----:B------:R-:W-:Y:S01]  /*6ee0*/  R2UR UR46, R206 ;  /* 0x00000000ce2e72ca */ /* 0x000fe200000e0000 */
[----:B------:R-:W-:Y:S01]  /*6ef0*/  VIADD R206, R204, 0x604 ;  /* 0x00000604ccce7836 */ /* 0x000fe20000000000 */
[----:B------:R-:W-:Y:S02]  /*6f00*/  R2UR UR47, R207 ;  /* 0x00000000cf2f72ca */ /* 0x000fe400000e0000 */
[----:B------:R-:W-:Y:S02]  /*6f10*/  MOV R207, 0x40000040 ;  /* 0x4000004000cf7802 */ /* 0x000fe40000000f00 */
[----:B------:R-:W-:Y:S02]  /*6f20*/  R2UR UR42, R206 ;  /* 0x00000000ce2a72ca */ /* 0x000fe400000e0000 */
[----:B------:R-:W-:Y:S02]  /*6f30*/  R2UR UR43, R207 ;  /* 0x00000000cf2b72ca */ /* 0x000fe400000e0000 */
[----:B------:R-:W-:-:S04]  /*6f40*/  IADD3 R204, R204, 0x606, RZ ;  /* 0x00000606cccc7810 */ /* 0x000fc80007ffe0ff */
        /* <DEDUP_REMOVED lines=31> */
.L_x_97:
[----:B------:R-:W-:Y:S05]  /*7140*/  @P3 BRA `(.L_x_42) ;  /* 0x0000000000143947 */ /* 0x000fea0003800000 */
[----:B------:R-:W-:Y:S02]  /*7150*/  ISETP.NE.AND P2, PT, R202, RZ, PT ;  /* 0x000000ffca00720c */ /* 0x000fe40003f45270 */
[----:B-1----:R-:W-:-:S04]  /*7160*/  MOV R196, 0x8000 ;  /* 0x0000800000c47802 */ /* 0x002fc80000000f00 */
[----:B------:R2:W-:Y:S07]  /*7170*/  SYNCS.ARRIVE.TRANS64 RZ, [R195+URZ+0x28000], R196 ;  /* 0x028000c4c3ff79a7 */ /* 0x0005ee000800003f */
[----:B------:R-:W-:Y:S05]  /*7180*/  @!P2 BRA `(.L_x_42) ;  /* 0x000000000004a947 */ /* 0x000fea0003800000 */
[----:B------:R-:W-:Y:S01]  /*7190*/  BPT.TRAP 0x1 ;  /* 0x000000040000795c */ /* 0x000fe20000300000 */
.L_x_42:
[----:B-12---:R-:W-:Y:S01]  /*71a0*/  LEA R196, R5, R2, 0xf ;  /* 0x0000000205c47211 */ /* 0x006fe200078e78ff */
        /* <DEDUP_REMOVED lines=9> */
[----:B------:R-:W-:Y:S01]  /*7240*/  UMOV UR34, URZ ;  /* 0x0000003f00227c82 */ /* 0x000fe20008000000 */
[----:B------:R-:W-:Y:S01]  /*7250*/  UMOV UR26, 0x40 ;  /* 0x00000040001a7882 */ /* 0x000fe20000000000 */
[----:B------:R-:W-:Y:S01]  /*7260*/  UMOV UR28, UR36 ;  /* 0x00000024001c7c82 */ /* 0x000fe20008000000 */
[----:B------:R-:W-:Y:S01]  /*7270*/  UMOV UR29, UR37 ;  /* 0x00000025001d7c82 */ /* 0x000fe20008000000 */
[----:B------:R-:W-:Y:S01]  /*7280*/  UMOV UR18, 0x80 ;  /* 0x0000008000127882 */ /* 0x000fe20000000000 */
[----:B------:R-:W-:Y:S01]  /*7290*/  USHF.L.U32 UR35, UR35, 0x6, URZ ;  /* 0x0000000623237899 */ /* 0x000fe2000800063f */
[----:B------:R-:W-:Y:S01]  /*72a0*/  ISETP.NE.AND P2, PT, R5, 0x4, PT ;  /* 0x000000040500780c */ /* 0x000fe20003f45270 */
[----:B------:R-:W-:-:S02]  /*72b0*/  UIADD3 UR33, UR33, 0x28000, URZ ;  /* 0x0002800021217890 */ /* 0x000fc4000fffe03f */
[----:B------:R-:W-:Y:S01]  /*72c0*/  UIADD3 UR32, UR8, 0x8000, URZ ;  /* 0x0000800008207890 */ /* 0x000fe2000fffe03f */
[----:B------:R-:W-:Y:S01]  /*72d0*/  SEL R195, RZ, 0x1, P2 ;  /* 0x00000001ffc37807 */ /* 0x000fe20001000000 */
[----:B------:R-:W-:Y:S01]  /*72e0*/  UIADD3 UR24, UR8, 0xa000, URZ ;  /* 0x0000a00008187890 */ /* 0x000fe2000fffe03f */
[----:B------:R-:W-:Y:S01]  /*72f0*/  SEL R5, R5, RZ, P2 ;  /* 0x000000ff05057207 */ /* 0x000fe20001000000 */
[----:B------:R-:W-:Y:S01]  /*7300*/  UIADD3 UR16, UR8, 0xc000, URZ ;  /* 0x0000c00008107890 */ /* 0x000fe2000fffe03f */
[----:B------:R-:W-:Y:S01]  /*7310*/  LOP3.LUT R4, R4, R195, RZ, 0x3c, !PT ;  /* 0x000000c304047212 */ /* 0x000fe200078e3cff */
[----:B------:R-:W-:Y:S01]  /*7320*/  UIADD3 UR8, UR8, 0xe000, URZ ;  /* 0x0000e00008087890 */ /* 0x000fe2000fffe03f */
[----:B------:R-:W-:Y:S01]  /*7330*/  UMOV UR25, UR33 ;  /* 0x0000002100197c82 */ /* 0x000fe20008000000 */
[----:B------:R-:W-:Y:S01]  /*7340*/  UMOV UR27, UR35 ;  /* 0x00000023001b7c82 */ /* 0x000fe20008000000 */
[----:B------:R-:W-:Y:S01]  /*7350*/  UMOV UR20, UR36 ;  /* 0x0000002400147c82 */ /* 0x000fe20008000000 */
[----:B------:R1:W-:Y:S01]  /*7360*/  UTMALDG.4D [UR32], [UR42], desc[UR6] ;  /* 0x000006202a0075b4 */ /* 0x0003e20008019000 */
[----:B------:R-:W-:Y:S01]  /*7370*/  UMOV UR21, UR37 ;  /* 0x0000002500157c82 */ /* 0x000fe20008000000 */
[----:B------:R-:W-:Y:S01]  /*7380*/  UMOV UR17, UR33 ;  /* 0x0000002100117c82 */ /* 0x000fe20008000000 */
[----:B------:R-:W-:Y:S01]  /*7390*/  UMOV UR19, UR35 ;  /* 0x0000002300137c82 */ /* 0x000fe20008000000 */
[----:B------:R-:W-:Y:S01]  /*73a0*/  UMOV UR10, 0xc0 ;  /* 0x000000c0000a7882 */ /* 0x000fe20000000000 */
[----:B------:R-:W-:Y:S01]  /*73b0*/  UMOV UR12, UR36 ;  /* 0x00000024000c7c82 */ /* 0x000fe20008000000 */
[----:B------:R-:W-:Y:S01]  /*73c0*/  UMOV UR13, UR37 ;  /* 0x00000025000d7c82 */ /* 0x000fe20008000000 */
[----:B------:R-:W-:Y:S01]  /*73d0*/  UMOV UR9, UR33 ;  /* 0x0000002100097c82 */ /* 0x000fe20008000000 */
[----:B------:R1:W-:Y:S01]  /*73e0*/  UTMALDG.4D [UR24], [UR42], desc[UR6] ;  /* 0x000006182a0075b4 */ /* 0x0003e20008019000 */
[----:B------:R-:W-:Y:S01]  /*73f0*/  UMOV UR11, UR35 ;  /* 0x00000023000b7c82 */ /* 0x000fe20008000000 */
[----:B------:R1:W-:Y:S01]  /*7400*/  UTMALDG.4D [UR16], [UR42], desc[UR6] ;  /* 0x000006102a0075b4 */ /* 0x0003e20008019000 */
[----:B------:R1:W-:Y:S02]  /*7410*/  UTMALDG.4D [UR8], [UR42], desc[UR6] ;  /* 0x000006082a0075b4 */ /* 0x0003e40008019000 */
[----:B-1----:R-:W-:Y:S01]  /*7420*/  NOP ;  /* 0x0000000000007918 */ /* 0x002fe20000000000 */
.L_x_40:
[----:B------:R-:W-:-:S07]  /*7430*/  IADD3 R3, R3, -0x1, RZ ;  /* 0xffffffff03037810 */ /* 0x000fce0007ffe0ff */
.L_x_39:
[----:B------:R-:W-:Y:S01]  /*7440*/  IADD3 R197, R197, 0x1, RZ ;  /* 0x00000001c5c57810 */ /* 0x000fe20007ffe0ff */
[----:B------:R-:W-:Y:S05]  /*7450*/  WARPSYNC.ALL ;  /* 0x0000000000007948 */ /* 0x000fea0003800000 */
[----:B------:R-:W-:-:S04]  /*7460*/  ISETP.NE.AND P2, PT, R197, 0x4, PT ;  /* 0x00000004c500780c */ /* 0x000fc80003f45270 */
[----:B------:R-:W-:Y:S02]  /*7470*/  SEL R195, RZ, 0x1, P2 ;  /* 0x00000001ffc37807 */ /* 0x000fe40001000000 */
[----:B------:R-:W-:Y:S02]  /*7480*/  SEL R197, R197, RZ, P2 ;  /* 0x000000ffc5c57207 */ /* 0x000fe40001000000 */
[----:B------:R-:W-:Y:S02]  /*7490*/  LOP3.LUT R0, R0, R195, RZ, 0x3c, !PT ;  /* 0x000000c300007212 */ /* 0x000fe400078e3cff */
[C---:B------:R-:W-:Y:S01]  /*74a0*/  IADD3 R195, R193.reuse, 0x1, RZ ;  /* 0x00000001c1c37810 */ /* 0x040fe20007ffe0ff */
[----:B------:R-:W-:Y:S01]  /*74b0*/  BSSY B0, `(.L_x_43) ;  /* 0x0000083000007945 */ /* 0x000fe20003800000 */
[----:B------:R-:W-:Y:S02]  /*74c0*/  IADD3 R201, R193, 0x9, RZ ;  /* 0x00000009c1c97810 */ /* 0x000fe40007ffe0ff */
[----:B------:R-:W-:-:S02]  /*74d0*/  ISETP.GE.AND P5, PT, R195, UR22, PT ;  /* 0x00000016c3007c0c */ /* 0x000fc4000bfa6270 */
[C---:B------:R-:W-:Y:S02]  /*74e0*/  IADD3 R195, R193.reuse, 0x10, RZ ;  /* 0x00000010c1c37810 */ /* 0x040fe40007ffe0ff */
[C---:B------:R-:W-:Y:S02]  /*74f0*/  IADD3 R196, R193.reuse, 0x8, RZ ;  /* 0x00000008c1c47810 */ /* 0x040fe40007ffe0ff */
[----:B------:R-:W-:Y:S02]  /*7500*/  ISETP.GE.AND P6, PT, R193, UR22, PT ;  /* 0x00000016c1007c0c */ /* 0x000fe4000bfc6270 */
[----:B------:R-:W-:Y:S01]  /*7510*/  ISETP.GE.AND P3, PT, R195, UR22, PT ;  /* 0x00000016c3007c0c */ /* 0x000fe2000bf66270 */
[----:B------:R-:W-:Y:S01]  /*7520*/  VIADD R195, R193, 0x11 ;  /* 0x00000011c1c37836 */ /* 0x000fe20000000000 */
[----:B------:R-:W-:Y:S02]  /*7530*/  ISETP.GE.AND P4, PT, R201, UR22, PT ;  /* 0x00000016c9007c0c */ /* 0x000fe4000bf86270 */
[----:B------:R-:W-:-:S02]  /*7540*/  ISETP.GE.AND P2, PT, R196, UR22, PT ;  /* 0x00000016c4007c0c */ /* 0x000fc4000bf46270 */
[----:B------:R-:W-:Y:S02]  /*7550*/  FSEL R201, R152, -INF , !P6 ;  /* 0xff80000098c97808 */ /* 0x000fe40007000000 */
[----:B------:R-:W-:Y:S02]  /*7560*/  IADD3 R152, R193, 0x19, RZ ;  /* 0x00000019c1987810 */ /* 0x000fe40007ffe0ff */
[----:B------:R-:W-:Y:S02]  /*7570*/  FSEL R154, R154, -INF , !P6 ;  /* 0xff8000009a9a7808 */ /* 0x000fe40007000000 */
[----:B------:R-:W-:Y:S02]  /*7580*/  ISETP.GE.AND P6, PT, R195, UR22, PT ;  /* 0x00000016c3007c0c */ /* 0x000fe4000bfc6270 */
[----:B------:R-:W-:Y:S02]  /*7590*/  FSEL R156, R156, -INF , !P2 ;  /* 0xff8000009c9c7808 */ /* 0x000fe40005000000 */
[----:B------:R-:W-:-:S02]  /*75a0*/  FSEL R158, R158, -INF , !P2 ;  /* 0xff8000009e9e7808 */ /* 0x000fc40005000000 */
[C---:B------:R-:W-:Y:S02]  /*75b0*/  IADD3 R195, R193.reuse, 0x20, RZ ;  /* 0x00000020c1c37810 */ /* 0x040fe40007ffe0ff */
[----:B------:R-:W-:Y:S02]  /*75c0*/  ISETP.GE.AND P2, PT, R152, UR22, PT ;  /* 0x0000001698007c0c */ /* 0x000fe4000bf46270 */
[C---:B------:R-:W-:Y:S02]  /*75d0*/  IADD3 R196, R193.reuse, 0x18, RZ ;  /* 0x00000018c1c47810 */ /* 0x040fe40007ffe0ff */
[----:B------:R-:W-:Y:S02]  /*75e0*/  IADD3 R152, R193, 0x21, RZ ;  /* 0x00000021c1987810 */ /* 0x000fe40007ffe0ff */
[----:B------:R-:W-:Y:S02]  /*75f0*/  FSEL R157, R157, -INF , !P4 ;  /* 0xff8000009d9d7808 */ /* 0x000fe40006000000 */
[----:B------:R-:W-:-:S02]  /*7600*/  FSEL R159, R159, -INF , !P4 ;  /* 0xff8000009f9f7808 */ /* 0x000fc40006000000 */
[----:B------:R-:W-:Y:S02]  /*7610*/  FSEL R153, R153, -INF , !P5 ;  /* 0xff80000099997808 */ /* 0x000fe40006800000 */
[----:B------:R-:W-:Y:S02]  /*7620*/  FSEL R155, R155, -INF , !P5 ;  /* 0xff8000009b9b7808 */ /* 0x000fe40006800000 */
[----:B------:R-:W-:Y:S02]  /*7630*/  ISETP.GE.AND P4, PT, R195, UR22, PT ;  /* 0x00000016c3007c0c */ /* 0x000fe4000bf86270 */
[----:B------:R-:W-:Y:S02]  /*7640*/  FSEL R160, R160, -INF , !P3 ;  /* 0xff800000a0a07808 */ /* 0x000fe40005800000 */
[----:B------:R-:W-:Y:S02]  /*7650*/  FSEL R162, R162, -INF , !P3 ;  /* 0xff800000a2a27808 */ /* 0x000fe40005800000 */
[----:B------:R-:W-:-:S02]  /*7660*/  ISETP.GE.AND P5, PT, R196, UR22, PT ;  /* 0x00000016c4007c0c */ /* 0x000fc4000bfa6270 */
[C---:B------:R-:W-:Y:S02]  /*7670*/  IADD3 R195, R193.reuse, 0x28, RZ ;  /* 0x00000028c1c37810 */ /* 0x040fe40007ffe0ff */
[----:B------:R-:W-:Y:S02]  /*7680*/  ISETP.GE.AND P3, PT, R152, UR22, PT ;  /* 0x0000001698007c0c */ /* 0x000fe4000bf66270 */
[----:B------:R-:W-:Y:S02]  /*7690*/  IADD3 R203, R193, 0x29, RZ ;  /* 0x00000029c1cb7810 */ /* 0x000fe40007ffe0ff */
[----:B------:R-:W-:Y:S02]  /*76a0*/  FMNMX R152, R201, R200, !PT ;  /* 0x000000c8c9987209 */ /* 0x000fe40007800000 */
[----:B------:R-:W-:Y:S02]  /*76b0*/  FMNMX R196, R154, R199, !PT ;  /* 0x000000c79ac47209 */ /* 0x000fe40007800000 */
[----:B------:R-:W-:-:S02]  /*76c0*/  FSEL R161, R161, -INF , !P6 ;  /* 0xff800000a1a17808 */ /* 0x000fc40007000000 */
[----:B------:R-:W-:Y:S02]  /*76d0*/  FSEL R163, R163, -INF , !P6 ;  /* 0xff800000a3a37808 */ /* 0x000fe40007000000 */
[----:B------:R-:W-:Y:S02]  /*76e0*/  ISETP.GE.AND P6, PT, R195, UR22, PT ;  /* 0x00000016c3007c0c */ /* 0x000fe4000bfc6270 */
[----:B------:R-:W-:Y:S02]  /*76f0*/  FSEL R164, R164, -INF , !P5 ;  /* 0xff800000a4a47808 */ /* 0x000fe40006800000 */
[----:B------:R-:W-:Y:S02]  /*7700*/  FSEL R166, R166, -INF , !P5 ;  /* 0xff800000a6a67808 */ /* 0x000fe40006800000 */
[----:B------:R-:W-:Y:S02]  /*7710*/  FMNMX R195, R153, R152, !PT ;  /* 0x0000009899c37209 */ /* 0x000fe40007800000 */
[----:B------:R-:W-:-:S02]  /*7720*/  ISETP.GE.AND P5, PT, R203, UR22, PT ;  /* 0x00000016cb007c0c */ /* 0x000fc4000bfa6270 */
        /* <DEDUP_REMOVED lines=19> */
[----:B------:R-:W-:Y:S02]  /*7860*/  IADD3 R204, R193, 0x30, RZ ;  /* 0x00000030c1cc7810 */ /* 0x000fe40007ffe0ff */
[----:B------:R-:W-:Y:S02]  /*7870*/  FSEL R171, R171, -INF , !P3 ;  /* 0xff800000abab7808 */ /* 0x000fe40005800000 */
[----:B------:R-:W-:Y:S02]  /*7880*/  FMNMX R196, R170, R203, !PT ;  /* 0x000000cbaac47209 */ /* 0x000fe40007800000 */
[----:B------:R-:W-:Y:S02]  /*7890*/  FSEL R172, R172, -INF , !P6 ;  /* 0xff800000acac7808 */ /* 0x000fe40007000000 */
[----:B------:R-:W-:-:S02]  /*78a0*/  FMNMX R195, R169, R152, !PT ;  /* 0x00000098a9c37209 */ /* 0x000fc40007800000 */
[----:B------:R-:W-:Y:S02]  /*78b0*/  ISETP.GE.AND P2, PT, R204, UR22, PT ;  /* 0x00000016cc007c0c */ /* 0x000fe4000bf46270 */
[----:B------:R-:W-:Y:S02]  /*78c0*/  FSEL R174, R174, -INF , !P6 ;  /* 0xff800000aeae7808 */ /* 0x000fe40007000000 */
[----:B------:R-:W-:Y:S02]  /*78d0*/  FMNMX R203, R171, R196, !PT ;  /* 0x000000c4abcb7209 */ /* 0x000fe40007800000 */
[----:B------:R-:W-:Y:S02]  /*78e0*/  IADD3 R204, R193, 0x31, RZ ;  /* 0x00000031c1cc7810 */ /* 0x000fe40007ffe0ff */
[----:B------:R-:W-:Y:S02]  /*78f0*/  FSEL R173, R173, -INF , !P5 ;  /* 0xff800000adad7808 */ /* 0x000fe40006800000 */
[----:B------:R-:W-:-:S02]  /*7900*/  FMNMX R152, R172, R195, !PT ;  /* 0x000000c3ac987209 */ /* 0x000fc40007800000 */
[----:B------:R-:W-:Y:S02]  /*7910*/  FSEL R175, R175, -INF , !P5 ;  /* 0xff800000afaf7808 */ /* 0x000fe40006800000 */
[----:B------:R-:W-:Y:S02]  /*7920*/  FMNMX R196, R174, R203, !PT ;  /* 0x000000cbaec47209 */ /* 0x000fe40007800000 */
[----:B------:R-:W-:Y:S02]  /*7930*/  ISETP.GE.AND P4, PT, R204, UR22, PT ;  /* 0x00000016cc007c0c */ /* 0x000fe4000bf86270 */
        /* <DEDUP_REMOVED lines=21> */
[----:B------:R-:W-:Y:S02]  /*7a90*/  FMNMX R203, R183, R196, !PT ;  /* 0x000000c4b7cb7209 */ /* 0x000fe40007800000 */
[----:B------:R-:W-:Y:S01]  /*7aa0*/  LEA R209, R197, R2, 0x3 ;  /* 0x00000002c5d17211 */ /* 0x000fe200078e18ff */
[----:B------:R-:W1:Y:S04]  /*7ab0*/  SHFL.BFLY PT, R195, R152, 0x1, 0x1f ;  /* 0x0c201f0098c37f89 */ /* 0x000e6800000e0000 */
[----:B------:R-:W2:Y:S01]  /*7ac0*/  SHFL.BFLY PT, R196, R203, 0x1, 0x1f ;  /* 0x0c201f00cbc47f89 */ /* 0x000ea200000e0000 */
[----:B-1----:R-:W-:Y:S02]  /*7ad0*/  FMNMX R204, R152, R195, !PT ;  /* 0x000000c398cc7209 */ /* 0x002fe40007800000 */
[----:B--2---:R-:W-:-:S03]  /*7ae0*/  FMNMX R205, R203, R196, !PT ;  /* 0x000000c4cbcd7209 */ /* 0x004fc60007800000 */
[----:B------:R-:W1:Y:S04]  /*7af0*/  SHFL.BFLY PT, R195, R204, 0x2, 0x1f ;  /* 0x0c401f00ccc37f89 */ /* 0x000e6800000e0000 */
[----:B------:R-:W2:Y:S01]  /*7b00*/  SHFL.BFLY PT, R206, R205, 0x2, 0x1f ;  /* 0x0c401f00cdce7f89 */ /* 0x000ea200000e0000 */
[----:B-1----:R-:W-:Y:S02]  /*7b10*/  FMNMX R196, R204, R195, !PT ;  /* 0x000000c3ccc47209 */ /* 0x002fe40007800000 */
[----:B------:R-:W-:Y:S02]  /*7b20*/  SHF.L.U32 R204, R0, 0x1f, RZ ;  /* 0x0000001f00cc7819 */ /* 0x000fe400000006ff */
[----:B--2---:R-:W-:Y:S02]  /*7b30*/  FMNMX R195, R205, R206, !PT ;  /* 0x000000cecdc37209 */ /* 0x004fe40007800000 */
[----:B------:R-:W-:-:S02]  /*7b40*/  LEA R206, R17, R194, 0x3 ;  /* 0x000000c211ce7211 */ /* 0x000fc400078e18ff */
[C---:B------:R-:W-:Y:S02]  /*7b50*/  FSETP.NEU.AND P3, PT, R195.reuse, -INF , PT ;  /* 0xff800000c300780b */ /* 0x040fe40003f6d000 */
[C---:B------:R-:W-:Y:S02]  /*7b60*/  FSETP.NEU.AND P2, PT, R196.reuse, -INF , PT ;  /* 0xff800000c400780b */ /* 0x040fe40003f4d000 */
[----:B------:R-:W-:Y:S02]  /*7b70*/  PRMT R206, RZ, 0x654, R206 ;  /* 0x00000654ffce7816 */ /* 0x000fe400000000ce */
[----:B------:R-:W-:Y:S02]  /*7b80*/  FSEL R208, R195, RZ, P3 ;  /* 0x000000ffc3d07208 */ /* 0x000fe40001800000 */
[----:B------:R-:W-:Y:S01]  /*7b90*/  FSEL R207, R196, RZ, P2 ;  /* 0x000000ffc4cf7208 */ /* 0x000fe20001000000 */
[----:B------:R1:W-:Y:S02]  /*7ba0*/  SYNCS.ARRIVE.TRANS64.RED.A1T0 RZ, [R206+URZ], RZ ;  /* 0x000000ffceff79a7 */ /* 0x0003e4000810043f */
[C---:B------:R-:W-:Y:S01]  /*7bb0*/  FADD R199, -R208.reuse, R199 ;  /* 0x000000c7d0c77221 */ /* 0x040fe20000000100 */
[----:B------:R-:W-:Y:S01]  /*7bc0*/  FMUL R203, R208, UR15 ;  /* 0x0000000fd0cb7c20 */ /* 0x000fe20008400000 */
[----:B------:R-:W-:-:S02]  /*7bd0*/  FADD R152, -R207, R200 ;  /* 0x000000c8cf987221 */ /* 0x000fc40000000100 */
[----:B------:R-:W-:Y:S01]  /*7be0*/  FMUL R199, R199, UR15 ;  /* 0x0000000fc7c77c20 */ /* 0x000fe20008400000 */
[--C-:B------:R-:W-:Y:S01]  /*7bf0*/  FFMA R154, R154, UR15, -R203.reuse ;  /* 0x0000000f9a9a7c23 */ /* 0x100fe200080008cb */
[----:B------:R-:W2:Y:S01]  /*7c00*/  SYNCS.PHASECHK.TRANS64.TRYWAIT P4, [R209+URZ+0x28000], R204 ;  /* 0x028000ccd10075a7 */ /* 0x000ea2000808017f */
[----:B------:R-:W-:Y:S01]  /*7c10*/  FMUL R152, R152, UR15 ;  /* 0x0000000f98987c20 */ /* 0x000fe20008400000 */
[--C-:B------:R-:W-:Y:S01]  /*7c20*/  FFMA R155, R155, UR15, -R203.reuse ;  /* 0x0000000f9b9b7c23 */ /* 0x100fe200080008cb */
[----:B------:R-:W-:Y:S01]  /*7c30*/  FSETP.GEU.AND P6, PT, R199, -126, PT ;  /* 0xc2fc0000c700780b */ /* 0x000fe20003fce000 */
[----:B------:R-:W-:Y:S01]  /*7c40*/  FFMA R205, R158, UR15, -R203 ;  /* 0x0000000f9ecd7c23 */ /* 0x000fe200080008cb */
[----:B------:R-:W-:Y:S02]  /*7c50*/  FSETP.GEU.AND P2, PT, R154, -126, PT ;  /* 0xc2fc00009a00780b */ /* 0x000fe40003f4e000 */
[----:B------:R-:W-:Y:S02]  /*7c60*/  FSETP.GEU.AND P5, PT, R152, -126, PT ;  /* 0xc2fc00009800780b */ /* 0x000fe40003fae000 */
[----:B------:R-:W-:-:S07]  /*7c70*/  FSETP.GEU.AND P3, PT, R155, -126, PT ;  /* 0xc2fc00009b00780b */ /* 0x000fce0003f6e000 */
[----:B------:R-:W-:Y:S02]  /*7c80*/  @!P6 FMUL R199, R199, 0.5 ;  /* 0x3f000000c7c7e820 */ /* 0x000fe40000400000 */
[----:B------:R-:W-:Y:S02]  /*7c90*/  @!P2 FMUL R154, R154, 0.5 ;  /* 0x3f0000009a9aa820 */ /* 0x000fe40000400000 */
[----:B------:R-:W-:Y:S02]  /*7ca0*/  @!P5 FMUL R152, R152, 0.5 ;  /* 0x3f0000009898d820 */ /* 0x000fe40000400000 */
[----:B------:R-:W3:Y:S08]  /*7cb0*/  MUFU.EX2 R199, R199 ;  /* 0x000000c700c77308 */ /* 0x000ef00000000800 */
[----:B------:R1:W4:Y:S02]  /*7cc0*/  MUFU.EX2 R200, R152 ;  /* 0x0000009800c87308 */ /* 0x0003240000000800 */
[----:B-123--:R-:W-:Y:S05]  /*7cd0*/  @!P4 BRA `(.L_x_44) ;  /* 0x0000004800e0c947 */ /* 0x00efea0003800000 */
.L_x_98:
[----:B------:R-:W-:Y:S05]  /*7ce0*/  BSYNC B0 ;  /* 0x0000000000007941 */ /* 0x000fea0003800000 */
.L_x_43:
[----:B------:R-:W-:Y:S01]  /*7cf0*/  FSETP.GEU.AND P4, PT, R205, -126, PT ;  /* 0xc2fc0000cd00780b */ /* 0x000fe20003f8e000 */
[----:B------:R-:W-:Y:S01]  /*7d00*/  FMUL R208, R207, UR15 ;  /* 0x0000000fcfd07c20 */ /* 0x000fe20008400000 */
[----:B------:R-:W-:Y:S01]  /*7d10*/  @!P3 FMUL R155, R155, 0.5 ;  /* 0x3f0000009b9bb820 */ /* 0x000fe20000400000 */
[--C-:B-1----:R-:W-:Y:S01]  /*7d20*/  FFMA R204, R159, UR15, -R203.reuse ;  /* 0x0000000f9fcc7c23 */ /* 0x102fe200080008cb */
[----:B------:R1:W2:Y:S01]  /*7d30*/  MUFU.EX2 R158, R154 ;  /* 0x0000009a009e7308 */ /* 0x0002a20000000800 */
[--C-:B------:R-:W-:Y:S01]  /*7d40*/  FFMA R209, R201, UR15, -R208.reuse ;  /* 0x0000000fc9d17c23 */ /* 0x100fe200080008d0 */
[--C-:B------:R-:W-:Y:S01]  /*7d50*/  FFMA R153, R153, UR15, -R208.reuse ;  /* 0x0000000f99997c23 */ /* 0x100fe200080008d0 */
[--C-:B------:R-:W-:Y:S01]  /*7d60*/  FFMA R152, R156, UR15, -R208.reuse ;  /* 0x0000000f9c987c23 */ /* 0x100fe200080008d0 */
[----:B----4-:R-:W-:Y:S01]  /*7d70*/  @!P5 FMUL R200, R200, R200 ;  /* 0x000000c8c8c8d220 */ /* 0x010fe20000400000 */
[----:B------:R-:W-:Y:S01]  /*7d80*/  @!P6 FMUL R199, R199, R199 ;  /* 0x000000c7c7c7e220 */ /* 0x000fe20000400000 */
[----:B------:R-:W-:Y:S01]  /*7d90*/  FSETP.GEU.AND P5, PT, R204, -126, PT ;  /* 0xc2fc0000cc00780b */ /* 0x000fe20003fae000 */
[----:B------:R-:W-:Y:S05]  /*7da0*/  WARPSYNC.ALL ;  /* 0x0000000000007948 */ /* 0x000fea0003800000 */
[----:B------:R-:W-:Y:S01]  /*7db0*/  @!P4 FMUL R205, R205, 0.5 ;  /* 0x3f000000cdcdc820 */ /* 0x000fe20000400000 */
[----:B------:R-:W3:Y:S01]  /*7dc0*/  MUFU.EX2 R159, R155 ;  /* 0x0000009b009f7308 */ /* 0x000ee20000000800 */
[--C-:B-1----:R-:W-:Y:S01]  /*7dd0*/  FFMA R154, R157, UR15, -R208.reuse ;  /* 0x0000000f9d9a7c23 */ /* 0x102fe200080008d0 */
[----:B------:R-:W-:Y:S01]  /*7de0*/  FSETP.GEU.AND P6, PT, R209, -126, PT ;  /* 0xc2fc0000d100780b */ /* 0x000fe20003fce000 */
[----:B------:R-:W-:Y:S01]  /*7df0*/  FMUL R24, R24, R200 ;  /* 0x000000c818187220 */ /* 0x000fe20000400000 */
[----:B--2---:R-:W-:Y:S01]  /*7e00*/  @!P2 FMUL R158, R158, R158 ;  /* 0x0000009e9e9ea220 */ /* 0x004fe20000400000 */
[----:B------:R-:W-:Y:S01]  /*7e10*/  FSETP.GEU.AND P2, PT, R153, -126, PT ;  /* 0xc2fc00009900780b */ /* 0x000fe20003f4e000 */
[----:B------:R-:W-:Y:S01]  /*7e20*/  @!P5 FMUL R204, R204, 0.5 ;  /* 0x3f000000ccccd820 */ /* 0x000fe20000400000 */
[----:B------:R-:W-:Y:S01]  /*7e30*/  LEA R156, R197, UR30, 0xb ;  /* 0x0000001ec59c7c11 */ /* 0x000fe2000f8e58ff */
[----:B------:R-:W1:Y:S01]  /*7e40*/  MUFU.EX2 R201, R205 ;  /* 0x000000cd00c97308 */ /* 0x000e620000000800 */
[----:B------:R-:W-:Y:S01]  /*7e50*/  MOV R157, 0x40000040 ;  /* 0x40000040009d7802 */ /* 0x000fe20000000f00 */
[-C--:B------:R-:W-:Y:S01]  /*7e60*/  FMUL R25, R25, R200.reuse ;  /* 0x000000c819197220 */ /* 0x080fe20000400000 */
[----:B------:R-:W-:Y:S01]  /*7e70*/  R2UR UR6, R156 ;  /* 0x000000009c0672ca */ /* 0x000fe200000e0000 */
[-C--:B------:R-:W-:Y:S01]  /*7e80*/  FMUL R28, R28, R200.reuse ;  /* 0x000000c81c1c7220 */ /* 0x080fe20000400000 */
[----:B------:R-:W-:Y:S01]  /*7e90*/  R2UR UR7, R157 ;  /* 0x000000009d0772ca */ /* 0x000fe200000e0000 */
[-C--:B------:R-:W-:Y:S01]  /*7ea0*/  FMUL R29, R29, R200.reuse ;  /* 0x000000c81d1d7220 */ /* 0x080fe20000400000 */
[----:B------:R-:W-:Y:S01]  /*7eb0*/  @!P6 FMUL R209, R209, 0.5 ;  /* 0x3f000000d1d1e820 */ /* 0x000fe20000400000 */
[----:B------:R-:W2:Y:S01]  /*7ec0*/  MUFU.EX2 R204, R204 ;  /* 0x000000cc00cc7308 */ /* 0x000ea20000000800 */
[----:B---3--:R-:W-:Y:S01]  /*7ed0*/  @!P3 FMUL R159, R159, R159 ;  /* 0x0000009f9f9fb220 */ /* 0x008fe20000400000 */
[----:B------:R-:W-:Y:S01]  /*7ee0*/  FSETP.GEU.AND P3, PT, R152, -126, PT ;  /* 0xc2fc00009800780b */ /* 0x000fe20003f6e000 */
[----:B------:R-:W-:Y:S01]  /*7ef0*/  @!P2 FMUL R153, R153, 0.5 ;  /* 0x3f0000009999a820 */ /* 0x000fe20000400000 */
[-C--:B------:R-:W-:Y:S01]  /*7f00*/  FMUL R32, R32, R200.reuse ;  /* 0x000000c820207220 */ /* 0x080fe20000400000 */
[-C--:B------:R-:W-:Y:S01]  /*7f10*/  FMUL R33, R33, R200.reuse ;  /* 0x000000c821217220 */ /* 0x080fe20000400000 */
[-C--:B------:R-:W-:Y:S01]  /*7f20*/  FMUL R36, R36, R200.reuse ;  /* 0x000000c824247220 */ /* 0x080fe20000400000 */
[-C--:B------:R-:W-:Y:S01]  /*7f30*/  FMUL R37, R37, R200.reuse ;  /* 0x000000c825257220 */ /* 0x080fe20000400000 */
[----:B------:R-:W3:Y:S01]  /*7f40*/  MUFU.EX2 R209, R209 ;  /* 0x000000d100d17308 */ /* 0x000ee20000000800 */
[----:B-1----:R-:W-:Y:S01]  /*7f50*/  @!P4 FMUL R201, R201, R201 ;  /* 0x000000c9c9c9c220 */ /* 0x002fe20000400000 */
[----:B------:R-:W-:Y:S01]  /*7f60*/  FSETP.GEU.AND P4, PT, R154, -126, PT ;  /* 0xc2fc00009a00780b */ /* 0x000fe20003f8e000 */
[-C--:B------:R-:W-:Y:S01]  /*7f70*/  FMUL R40, R40, R200.reuse ;  /* 0x000000c828287220 */ /* 0x080fe20000400000 */
[-C--:B------:R-:W-:Y:S01]  /*7f80*/  FMUL R41, R41, R200.reuse ;  /* 0x000000c829297220 */ /* 0x080fe20000400000 */
[-C--:B------:R-:W-:Y:S01]  /*7f90*/  FMUL R44, R44, R200.reuse ;  /* 0x000000c82c2c7220 */ /* 0x080fe20000400000 */
[----:B------:R-:W-:Y:S01]  /*7fa0*/  FMUL R45, R45, R200 ;  /* 0x000000c82d2d7220 */ /* 0x000fe20000400000 */
[----:B------:R-:W-:Y:S01]  /*7fb0*/  @!P3 FMUL R152, R152, 0.5 ;  /* 0x3f0000009898b820 */ /* 0x000fe20000400000 */
[----:B------:R-:W1:Y:S01]  /*7fc0*/  MUFU.EX2 R207, R153 ;  /* 0x0000009900cf7308 */ /* 0x000e620000000800 */
[----:B--2---:R-:W-:Y:S01]  /*7fd0*/  @!P5 FMUL R204, R204, R204 ;  /* 0x000000ccccccd220 */ /* 0x004fe20000400000 */
[-C--:B------:R-:W-:Y:S01]  /*7fe0*/  FMUL R48, R48, R200.reuse ;  /* 0x000000c830307220 */ /* 0x080fe20000400000 */
[-C--:B------:R-:W-:Y:S01]  /*7ff0*/  FMUL R49, R49, R200.reuse ;  /* 0x000000c831317220 */ /* 0x080fe20000400000 */
[-C--:B------:R-:W-:Y:S01]  /*8000*/  FMUL R52, R52, R200.reuse ;  /* 0x000000c834347220 */ /* 0x080fe20000400000 */
[-C--:B------:R-:W-:Y:S01]  /*8010*/  FMUL R53, R53, R200.reuse ;  /* 0x000000c835357220 */ /* 0x080fe20000400000 */
[-C--:B------:R-:W-:Y:S01]  /*8020*/  FMUL R56, R56, R200.reuse ;  /* 0x000000c838387220 */ /* 0x080fe20000400000 */
[----:B------:R-:W-:Y:S01]  /*8030*/  @!P4 FMUL R154, R154, 0.5 ;  /* 0x3f0000009a9ac820 */ /* 0x000fe20000400000 */
[----:B------:R-:W2:Y:S01]  /*8040*/  MUFU.EX2 R206, R152 ;  /* 0x0000009800ce7308 */ /* 0x000ea20000000800 */
[----:B---3--:R-:W-:Y:S01]  /*8050*/  @!P6 FMUL R209, R209, R209 ;  /* 0x000000d1d1d1e220 */ /* 0x008fe20000400000 */
[-C--:B------:R-:W-:Y:S01]  /*8060*/  FMUL R57, R57, R200.reuse ;  /* 0x000000c839397220 */ /* 0x080fe20000400000 */
[-C--:B------:R-:W-:Y:S01]  /*8070*/  FMUL R60, R60, R200.reuse ;  /* 0x000000c83c3c7220 */ /* 0x080fe20000400000 */
[-C--:B------:R-:W-:Y:S01]  /*8080*/  FMUL R61, R61, R200.reuse ;  /* 0x000000c83d3d7220 */ /* 0x080fe20000400000 */
        /* <DEDUP_REMOVED lines=11> */
[----:B------:R-:W-:Y:S01]  /*8140*/  FMUL R81, R81, R200 ;  /* 0x000000c851517220 */ /* 0x000fe20000400000 */
[----:B--2---:R-:W-:Y:S01]  /*8150*/  @!P3 FMUL R206, R206, R206 ;  /* 0x000000cececeb220 */ /* 0x004fe20000400000 */
[-C--:B------:R-:W-:Y:S01]  /*8160*/  FMUL R84, R84, R200.reuse ;  /* 0x000000c854547220 */ /* 0x080fe20000400000 */
[-C--:B------:R-:W-:Y:S01]  /*8170*/  FMUL R85, R85, R200.reuse ;  /* 0x000000c855557220 */ /* 0x080fe20000400000 */
[-C--:B------:R-:W-:Y:S01]  /*8180*/  FMUL R88, R88, R200.reuse ;  /* 0x000000c858587220 */ /* 0x080fe20000400000 */
[-C--:B------:R-:W-:Y:S01]  /*8190*/  FMUL R89, R89, R200.reuse ;  /* 0x000000c859597220 */ /* 0x080fe20000400000 */
[-C--:B------:R-:W-:Y:S01]  /*81a0*/  FMUL R92, R92, R200.reuse ;  /* 0x000000c85c5c7220 */ /* 0x080fe20000400000 */
[-C--:B------:R-:W-:Y:S01]  /*81b0*/  FMUL R93, R93, R200.reuse ;  /* 0x000000c85d5d7220 */ /* 0x080fe20000400000 */
[-C--:B------:R-:W-:Y:S01]  /*81c0*/  FMUL R96, R96, R200.reuse ;  /* 0x000000c860607220 */ /* 0x080fe20000400000 */
        /* <DEDUP_REMOVED lines=93> */
[--C-:B------:R-:W-:Y:S01]  /*87a0*/  FFMA R157, R160, UR15, -R208.reuse ;  /* 0x0000000fa09d7c23 */ /* 0x100fe200080008d0 */
[----:B------:R-:W-:Y:S01]  /*87b0*/  F2FP.F16.F32.PACK_AB R155, R204, R201 ;  /* 0x000000c9cc9b723e */ /* 0x000fe200000000ff */
[--C-:B------:R-:W-:Y:S01]  /*87c0*/  FFMA R160, R161, UR15, -R208.reuse ;  /* 0x0000000fa1a07c23 */ /* 0x100fe200080008d0 */
[----:B------:R-:W-:Y:S01]  /*87d0*/  F2FP.F16.F32.PACK_AB R152, R207, R209 ;  /* 0x000000d1cf98723e */ /* 0x000fe200000000ff */
[--C-:B------:R-:W-:Y:S01]  /*87e0*/  FFMA R161, R162, UR15, -R203.reuse ;  /* 0x0000000fa2a17c23 */ /* 0x100fe200080008cb */
[----:B------:R-:W-:Y:S01]  /*87f0*/  F2FP.F16.F32.PACK_AB R154, R205, R206 ;  /* 0x000000cecd9a723e */ /* 0x000fe200000000ff */
[--C-:B------:R-:W-:Y:S01]  /*8800*/  FFMA R162, R163, UR15, -R203.reuse ;  /* 0x0000000fa3a27c23 */ /* 0x100fe200080008cb */
[----:B------:R-:W-:Y:S01]  /*8810*/  FSETP.GEU.AND P3, PT, R157, -126, PT ;  /* 0xc2fc00009d00780b */ /* 0x000fe20003f6e000 */
[--C-:B------:R-:W-:Y:S01]  /*8820*/  FFMA R210, R166, UR15, -R203.reuse ;  /* 0x0000000fa6d27c23 */ /* 0x100fe200080008cb */
[----:B------:R-:W-:Y:S01]  /*8830*/  WARPGROUP.ARRIVE ;  /* 0x00000000000079c5 */ /* 0x000fe20000000000 */
[----:B------:R-:W-:Y:S01]  /*8840*/  FSETP.GEU.AND P6, PT, R160, -126, PT ;  /* 0xc2fc0000a000780b */ /* 0x000fe20003fce000 */
[--C-:B------:R-:W-:Y:S01]  /*8850*/  FFMA R167, R167, UR15, -R203.reuse ;  /* 0x0000000fa7a77c23 */ /* 0x100fe200080008cb */
[----:B------:R-:W-:Y:S01]  /*8860*/  FSETP.GEU.AND P5, PT, R161, -126, PT ;  /* 0xc2fc0000a100780b */ /* 0x000fe20003fae000 */
[--C-:B------:R-:W-:Y:S01]  /*8870*/  FFMA R168, R168, UR15, -R208.reuse ;  /* 0x0000000fa8a87c23 */ /* 0x100fe200080008d0 */
[----:B------:R-:W-:Y:S01]  /*8880*/  FSETP.GEU.AND P2, PT, R162, -126, PT ;  /* 0xc2fc0000a200780b */ /* 0x000fe20003f4e000 */
[----:B------:R-:W-:Y:S01]  /*8890*/  HGMMA.64x256x16.F32 R24, R152, gdesc[UR4].tnspB, R24, gsb0 ;  /* 0x43e0000498187df0 */ /* 0x000fe20008000818 */
[--C-:B------:R-:W-:Y:S01]  /*88a0*/  FFMA R172, R172, UR15, -R208.reuse ;  /* 0x0000000facac7c23 */ /* 0x100fe200080008d0 */
[--C-:B------:R-:W-:Y:S01]  /*88b0*/  FFMA R175, R175, UR15, -R203.reuse ;  /* 0x0000000fafaf7c23 */ /* 0x100fe200080008cb */
[--C-:B------:R-:W-:Y:S01]  /*88c0*/  FFMA R177, R177, UR15, -R208.reuse ;  /* 0x0000000fb1b17c23 */ /* 0x100fe200080008d0 */
[--C-:B------:R-:W-:Y:S01]  /*88d0*/  FFMA R176, R176, UR15, -R208.reuse ;  /* 0x0000000fb0b07c23 */ /* 0x100fe200080008d0 */
[----:B------:R-:W-:Y:S01]  /*88e0*/  @!P3 FMUL R157, R157, 0.5 ;  /* 0x3f0000009d9db820 */ /* 0x000fe20000400000 */
[----:B------:R-:W-:Y:S01]  /*88f0*/  FFMA R178, R178, UR15, -R203 ;  /* 0x0000000fb2b27c23 */ /* 0x000fe200080008cb */
[--C-:B------:R-:W-:Y:S01]  /*8900*/  FFMA R180, R180, UR15, -R208.reuse ;  /* 0x0000000fb4b47c23 */ /* 0x100fe200080008d0 */
[----:B------:R-:W-:Y:S01]  /*8910*/  @!P6 FMUL R160, R160, 0.5 ;  /* 0x3f000000a0a0e820 */ /* 0x000fe20000400000 */
[----:B------:R-:W-:Y:S01]  /*8920*/  FFMA R181, R181, UR15, -R208 ;  /* 0x0000000fb5b57c23 */ /* 0x000fe200080008d0 */
[----:B------:R-:W-:Y:S01]  /*8930*/  @!P5 FMUL R161, R161, 0.5 ;  /* 0x3f000000a1a1d820 */ /* 0x000fe20000400000 */
[----:B------:R-:W1:Y:S01]  /*8940*/  MUFU.EX2 R157, R157 ;  /* 0x0000009d009d7308 */ /* 0x000e620000000800 */
[----:B------:R-:W-:Y:S01]  /*8950*/  @!P2 FMUL R162, R162, 0.5 ;  /* 0x3f000000a2a2a820 */ /* 0x000fe20000400000 */
[----:B------:R-:W-:Y:S01]  /*8960*/  FFMA R200, R200, R185, R209 ;  /* 0x000000b9c8c87223 */ /* 0x000fe200000000d1 */
[----:B------:R-:W-:Y:S01]  /*8970*/  FFMA R158, R199, R192, R158 ;  /* 0x000000c0c79e7223 */ /* 0x000fe2000000009e */
[----:B------:R-:W-:-:S02]  /*8980*/  IADD3 R17, R17, 0x1, RZ ;  /* 0x0000000111117810 */ /* 0x000fc40007ffe0ff */
[----:B------:R-:W-:Y:S01]  /*8990*/  FADD R207, R200, R207 ;  /* 0x000000cfc8cf7221 */ /* 0x000fe20000000000 */
[----:B------:R-:W-:Y:S01]  /*89a0*/  FADD R158, R158, R159 ;  /* 0x0000009f9e9e7221 */ /* 0x000fe20000000000 */
[----:B------:R-:W2:Y:S02]  /*89b0*/  MUFU.EX2 R160, R160 ;  /* 0x000000a000a07308 */ /* 0x000ea40000000800 */
[----:B------:R-:W-:Y:S01]  /*89c0*/  FADD R206, R207, R206 ;  /* 0x000000cecfce7221 */ /* 0x000fe20000000000 */
[----:B------:R-:W-:-:S03]  /*89d0*/  FADD R201, R158, R201 ;  /* 0x000000c99ec97221 */ /* 0x000fc60000000000 */
[----:B------:R-:W-:Y:S01]  /*89e0*/  FADD R206, R206, R205 ;  /* 0x000000cdcece7221 */ /* 0x000fe20000000000 */
[----:B------:R-:W-:Y:S01]  /*89f0*/  FADD R204, R201, R204 ;  /* 0x000000ccc9cc7221 */ /* 0x000fe20000000000 */
[----:B------:R-:W3:Y:S01]  /*8a00*/  MUFU.EX2 R161, R161 ;  /* 0x000000a100a17308 */ /* 0x000ee20000000800 */
[----:B-1----:R-:W-:-:S07]  /*8a10*/  @!P3 FMUL R157, R157, R157 ;  /* 0x0000009d9d9db220 */ /* 0x002fce0000400000 */
[----:B------:R-:W1:Y:S01]  /*8a20*/  MUFU.EX2 R162, R162 ;  /* 0x000000a200a27308 */ /* 0x000e620000000800 */
[----:B--2---:R-:W-:Y:S01]  /*8a30*/  @!P6 FMUL R160, R160, R160 ;  /* 0x000000a0a0a0e220 */ /* 0x004fe20000400000 */
[----:B------:R-:W-:Y:S01]  /*8a40*/  FSETP.GEU.AND P6, PT, R210, -126, PT ;  /* 0xc2fc0000d200780b */ /* 0x000fe20003fce000 */
[----:B---3--:R-:W-:Y:S01]  /*8a50*/  @!P5 FMUL R161, R161, R161 ;  /* 0x000000a1a1a1d220 */ /* 0x008fe20000400000 */
[----:B------:R-:W-:-:S11]  /*8a60*/  FSETP.GEU.AND P5, PT, R167, -126, PT ;  /* 0xc2fc0000a700780b */ /* 0x000fd60003fae000 */
[----:B------:R-:W-:Y:S01]  /*8a70*/  @!P6 FMUL R210, R210, 0.5 ;  /* 0x3f000000d2d2e820 */ /* 0x000fe20000400000 */
[----:B-1----:R-:W-:Y:S01]  /*8a80*/  @!P2 FMUL R162, R162, R162 ;  /* 0x000000a2a2a2a220 */ /* 0x002fe20000400000 */
[----:B------:R-:W-:Y:S01]  /*8a90*/  @!P5 FMUL R167, R167, 0.5 ;  /* 0x3f000000a7a7d820 */ /* 0x000fe20000400000 */
[----:B------:R-:W-:Y:S02]  /*8aa0*/  WARPGROUP.DEPBAR.LE gsb0, 0x0 ;  /* 0x00008000000079c5 */ /* 0x000fe40000010000 */
[--C-:B------:R-:W-:Y:S01]  /*8ab0*/  FFMA R154, R164, UR15, -R208.reuse ;  /* 0x0000000fa49a7c23 */ /* 0x100fe200080008d0 */
[----:B------:R-:W-:Y:S01]  /*8ac0*/  FFMA R155, R165, UR15, -R208 ;  /* 0x0000000fa59b7c23 */ /* 0x000fe200080008d0 */
[----:B------:R1:W2:Y:S01]  /*8ad0*/  MUFU.EX2 R164, R167 ;  /* 0x000000a700a47308 */ /* 0x0002a20000000800 */
[----:B------:R-:W-:Y:S01]  /*8ae0*/  VIADD R152, R156, 0x80 ;  /* 0x000000809c987836 */ /* 0x000fe20000000000 */
[----:B------:R-:W-:Y:S02]  /*8af0*/  MOV R153, 0x40000040 ;  /* 0x4000004000997802 */ /* 0x000fe40000000f00 */
[----:B------:R-:W-:-:S02]  /*8b00*/  FSETP.GEU.AND P4, PT, R154, -126, PT ;  /* 0xc2fc00009a00780b */ /* 0x000fc40003f8e000 */
[----:B------:R-:W-:Y:S02]  /*8b10*/  FSETP.GEU.AND P3, PT, R155, -126, PT ;  /* 0xc2fc00009b00780b */ /* 0x000fe40003f6e000 */
[----:B------:R-:W3:Y:S01]  /*8b20*/  MUFU.EX2 R165, R210 ;  /* 0x000000d200a57308 */ /* 0x000ee20000000800 */
[----:B------:R-:W-:Y:S01]  /*8b30*/  R2UR UR6, R152 ;  /* 0x00000000980672ca */ /* 0x000fe200000e0000 */
[----:B-1----:R-:W-:Y:S01]  /*8b40*/  FFMA R167, R169, UR15, -R208 ;  /* 0x0000000fa9a77c23 */ /* 0x002fe200080008d0 */
[----:B------:R-:W-:Y:S01]  /*8b50*/  R2UR UR7, R153 ;  /* 0x00000000990772ca */ /* 0x000fe200000e0000 */
[--C-:B------:R-:W-:Y:S01]  /*8b60*/  FFMA R169, R170, UR15, -R203.reuse ;  /* 0x0000000faaa97c23 */ /* 0x100fe200080008cb */
[----:B------:R-:W-:Y:S01]  /*8b70*/  F2FP.F16.F32.PACK_AB R152, R160, R157 ;  /* 0x0000009da098723e */ /* 0x000fe200000000ff */
[----:B------:R-:W-:Y:S01]  /*8b80*/  FFMA R170, R171, UR15, -R203 ;  /* 0x0000000fabaa7c23 */ /* 0x000fe200080008cb */
[----:B------:R-:W-:Y:S01]  /*8b90*/  F2FP.F16.F32.PACK_AB R153, R162, R161 ;  /* 0x000000a1a299723e */ /* 0x000fe200000000ff */
[----:B------:R-:W-:Y:S01]  /*8ba0*/  FADD R157, R206, R157 ;  /* 0x0000009dce9d7221 */ /* 0x000fe20000000000 */
[----:B------:R-:W-:Y:S01]  /*8bb0*/  @!P4 FMUL R154, R154, 0.5 ;  /* 0x3f0000009a9ac820 */ /* 0x000fe20000400000 */
[----:B--2---:R-:W-:Y:S01]  /*8bc0*/  @!P5 FMUL R164, R164, R164 ;  /* 0x000000a4a4a4d220 */ /* 0x004fe20000400000 */
[----:B------:R-:W-:Y:S01]  /*8bd0*/  @!P3 FMUL R155, R155, 0.5 ;  /* 0x3f0000009b9bb820 */ /* 0x000fe20000400000 */
[----:B------:R-:W-:Y:S01]  /*8be0*/  FSETP.GEU.AND P5, PT, R169, -126, PT ;  /* 0xc2fc0000a900780b */ /* 0x000fe20003fae000 */
[----:B------:R-:W1:Y:S01]  /*8bf0*/  MUFU.EX2 R166, R154 ;  /* 0x0000009a00a67308 */ /* 0x000e620000000800 */
[----:B------:R-:W-:Y:S01]  /*8c00*/  FSETP.GEU.AND P2, PT, R170, -126, PT ;  /* 0xc2fc0000aa00780b */ /* 0x000fe20003f4e000 */
[----:B------:R-:W-:Y:S01]  /*8c10*/  FADD R161, R204, R161 ;  /* 0x000000a1cca17221 */ /* 0x000fe20000000000 */
[----:B------:R-:W-:Y:S01]  /*8c20*/  FADD R157, R157, R160 ;  /* 0x000000a09d9d7221 */ /* 0x000fe20000000000 */
[----:B---3--:R-:W-:Y:S01]  /*8c30*/  @!P6 FMUL R165, R165, R165 ;  /* 0x000000a5a5a5e220 */ /* 0x008fe20000400000 */
[----:B------:R-:W-:Y:S01]  /*8c40*/  FSETP.GEU.AND P6, PT, R167, -126, PT ;  /* 0xc2fc0000a700780b */ /* 0x000fe20003fce000 */
[----:B------:R-:W-:-:S02]  /*8c50*/  FADD R162, R161, R162 ;  /* 0x000000a2a1a27221 */ /* 0x000fc40000000000 */
[----:B------:R2:W3:Y:S04]  /*8c60*/  MUFU.EX2 R163, R155 ;  /* 0x0000009b00a37308 */ /* 0x0004e80000000800 */
[----:B------:R-:W-:Y:S02]  /*8c70*/  @!P5 FMUL R169, R169, 0.5 ;  /* 0x3f000000a9a9d820 */ /* 0x000fe40000400000 */
[----:B------:R-:W-:Y:S01]  /*8c80*/  @!P2 FMUL R170, R170, 0.5 ;  /* 0x3f000000aaaaa820 */ /* 0x000fe20000400000 */
[----:B-1----:R-:W-:Y:S01]  /*8c90*/  @!P4 FMUL R166, R166, R166 ;  /* 0x000000a6a6a6c220 */ /* 0x002fe20000400000 */
[----:B--2---:R-:W-:Y:S02]  /*8ca0*/  F2FP.F16.F32.PACK_AB R155, R164, R165 ;  /* 0x000000a5a49b723e */ /* 0x004fe400000000ff */
[----:B------:R-:W-:Y:S01]  /*8cb0*/  @!P6 FMUL R167, R167, 0.5 ;  /* 0x3f000000a7a7e820 */ /* 0x000fe20000400000 */
[----:B------:R-:W1:Y:S01]  /*8cc0*/  MUFU.EX2 R169, R169 ;  /* 0x000000a900a97308 */ /* 0x000e620000000800 */
[----:B------:R-:W-:Y:S01]  /*8cd0*/  FSETP.GEU.AND P4, PT, R172, -126, PT ;  /* 0xc2fc0000ac00780b */ /* 0x000fe20003f8e000 */
[----:B------:R-:W-:Y:S01]  /*8ce0*/  FADD R165, R162, R165 ;  /* 0x000000a5a2a57221 */ /* 0x000fe20000000000 */
[----:B---3--:R-:W-:Y:S01]  /*8cf0*/  @!P3 FMUL R163, R163, R163 ;  /* 0x000000a3a3a3b220 */ /* 0x008fe20000400000 */
[----:B------:R-:W-:-:S02]  /*8d00*/  FSETP.GEU.AND P3, PT, R168, -126, PT ;  /* 0xc2fc0000a800780b */ /* 0x000fc40003f6e000 */
[----:B------:R-:W-:Y:S02]  /*8d10*/  FADD R164, R165, R164 ;  /* 0x000000a4a5a47221 */ /* 0x000fe40000000000 */
[----:B------:R-:W2:Y:S01]  /*8d20*/  MUFU.EX2 R167, R167 ;  /* 0x000000a700a77308 */ /* 0x000ea20000000800 */
[----:B------:R-:W-:Y:S01]  /*8d30*/  F2FP.F16.F32.PACK_AB R154, R163, R166 ;  /* 0x000000a6a39a723e */ /* 0x000fe200000000ff */
[----:B------:R-:W-:-:S03]  /*8d40*/  FADD R166, R157, R166 ;  /* 0x000000a69da67221 */ /* 0x000fc60000000000 */
[----:B------:R-:W-:Y:S01]  /*8d50*/  WARPGROUP.ARRIVE ;  /* 0x00000000000079c5 */ /* 0x000fe20000000000 */
[----:B------:R-:W-:Y:S02]  /*8d60*/  @!P4 FMUL R172, R172, 0.5 ;  /* 0x3f000000acacc820 */ /* 0x000fe40000400000 */
[----:B------:R-:W3:Y:S01]  /*8d70*/  MUFU.EX2 R170, R170 ;  /* 0x000000aa00aa7308 */ /* 0x000ee20000000800 */
[----:B-1----:R-:W-:Y:S01]  /*8d80*/  @!P5 FMUL R169, R169, R169 ;  /* 0x000000a9a9a9d220 */ /* 0x002fe20000400000 */
[----:B------:R-:W-:Y:S01]  /*8d90*/  FSETP.GEU.AND P5, PT, R175, -126, PT ;  /* 0xc2fc0000af00780b */ /* 0x000fe20003fae000 */
[----:B------:R-:W-:Y:S01]  /*8da0*/  @!P3 FMUL R168, R168, 0.5 ;  /* 0x3f000000a8a8b820 */ /* 0x000fe20000400000 */
[----:B------:R-:W-:Y:S01]  /*8db0*/  HGMMA.64x256x16.F32 R24, R152, gdesc[UR4].tnspB, R24, gsb0 ;  /* 0x43e0000498187df0 */ /* 0x000fe20008000818 */
[----:B------:R-:W-:-:S03]  /*8dc0*/  FADD R163, R166, R163 ;  /* 0x000000a3a6a37221 */ /* 0x000fc60000000000 */
[----:B------:R-:W1:Y:S01]  /*8dd0*/  MUFU.EX2 R172, R172 ;  /* 0x000000ac00ac7308 */ /* 0x000e620000000800 */
[----:B--2---:R-:W-:-:S06]  /*8de0*/  @!P6 FMUL R167, R167, R167 ;  /* 0x000000a7a7a7e220 */ /* 0x004fcc0000400000 */
[----:B------:R-:W-:Y:S01]  /*8df0*/  @!P5 FMUL R175, R175, 0.5 ;  /* 0x3f000000afafd820 */ /* 0x000fe20000400000 */
[----:B------:R-:W2:Y:S01]  /*8e00*/  MUFU.EX2 R168, R168 ;  /* 0x000000a800a87308 */ /* 0x000ea20000000800 */
[----:B---3--:R-:W-:Y:S01]  /*8e10*/  @!P2 FMUL R170, R170, R170 ;  /* 0x000000aaaaaaa220 */ /* 0x008fe20000400000 */
[----:B-1----:R-:W-:Y:S01]  /*8e20*/  @!P4 FMUL R172, R172, R172 ;  /* 0x000000acacacc220 */ /* 0x002fe20000400000 */
[----:B------:R-:W-:Y:S01]  /*8e30*/  FSETP.GEU.AND P4, PT, R180, -126, PT ;  /* 0xc2fc0000b400780b */ /* 0x000fe20003f8e000 */
[----:B--2---:R-:W-:-:S12]  /*8e40*/  @!P3 FMUL R168, R168, R168 ;  /* 0x000000a8a8a8b220 */ /* 0x004fd80000400000 */
[----:B------:R-:W-:Y:S01]  /*8e50*/  @!P4 FMUL R180, R180, 0.5 ;  /* 0x3f000000b4b4c820 */ /* 0x000fe20000400000 */
[----:B------:R-:W-:Y:S02]  /*8e60*/  WARPGROUP.DEPBAR.LE gsb0, 0x0 ;  /* 0x00008000000079c5 */ /* 0x000fe40000010000 */
[----:B------:R-:W-:Y:S01]  /*8e70*/  FFMA R154, R173, UR15, -R208 ;  /* 0x0000000fad9a7c23 */ /* 0x000fe200080008d0 */
[----:B------:R-:W-:Y:S01]  /*8e80*/  FFMA R155, R174, UR15, -R203 ;  /* 0x0000000fae9b7c23 */ /* 0x000fe200080008cb */
[----:B------:R-:W1:Y:S01]  /*8e90*/  MUFU.EX2 R173, R175 ;  /* 0x000000af00ad7308 */ /* 0x000e620000000800 */
[----:B------:R-:W-:Y:S02]  /*8ea0*/  IADD3 R152, R156, 0x100, RZ ;  /* 0x000001009c987810 */ /* 0x000fe40007ffe0ff */
[----:B------:R-:W-:Y:S02]  /*8eb0*/  FSETP.GEU.AND P3, PT, R154, -126, PT ;  /* 0xc2fc00009a00780b */ /* 0x000fe40003f6e000 */
[----:B------:R-:W-:-:S02]  /*8ec0*/  FSETP.GEU.AND P6, PT, R155, -126, PT ;  /* 0xc2fc00009b00780b */ /* 0x000fc40003fce000 */
[----:B------:R-:W-:Y:S02]  /*8ed0*/  MOV R153, 0x40000040 ;  /* 0x4000004000997802 */ /* 0x000fe40000000f00 */
[----:B------:R-:W-:Y:S02]  /*8ee0*/  R2UR UR6, R152 ;  /* 0x00000000980672ca */ /* 0x000fe400000e0000 */
[----:B------:R-:W-:Y:S02]  /*8ef0*/  R2UR UR7, R153 ;  /* 0x00000000990772ca */ /* 0x000fe400000e0000 */
[----:B------:R-:W-:Y:S01]  /*8f00*/  F2FP.F16.F32.PACK_AB R152, R167, R168 ;  /* 0x000000a8a798723e */ /* 0x000fe200000000ff */
[----:B------:R-:W-:Y:S01]  /*8f10*/  FADD R168, R163, R168 ;  /* 0x000000a8a3a87221 */ /* 0x000fe20000000000 */
[----:B------:R-:W-:Y:S01]  /*8f20*/  F2FP.F16.F32.PACK_AB R153, R170, R169 ;  /* 0x000000a9aa99723e */ /* 0x000fe200000000ff */
[----:B------:R-:W-:Y:S01]  /*8f30*/  @!P3 FMUL R154, R154, 0.5 ;  /* 0x3f0000009a9ab820 */ /* 0x000fe20000400000 */
[----:B-1----:R-:W-:Y:S01]  /*8f40*/  @!P5 FMUL R173, R173, R173 ;  /* 0x000000adadadd220 */ /* 0x002fe20000400000 */
[----:B------:R-:W-:Y:S01]  /*8f50*/  @!P6 FMUL R155, R155, 0.5 ;  /* 0x3f0000009b9be820 */ /* 0x000fe20000400000 */
[----:B------:R-:W-:Y:S01]  /*8f60*/  FSETP.GEU.AND P5, PT, R178, -126, PT ;  /* 0xc2fc0000b200780b */ /* 0x000fe20003fae000 */
[----:B------:R-:W1:Y:S01]  /*8f70*/  MUFU.EX2 R171, R154 ;  /* 0x0000009a00ab7308 */ /* 0x000e620000000800 */
[----:B------:R-:W-:Y:S01]  /*8f80*/  FADD R169, R164, R169 ;  /* 0x000000a9a4a97221 */ /* 0x000fe20000000000 */
[----:B------:R-:W-:-:S03]  /*8f90*/  FADD R167, R168, R167 ;  /* 0x000000a7a8a77221 */ /* 0x000fc60000000000 */
[----:B------:R-:W-:-:S03]  /*8fa0*/  FADD R169, R169, R170 ;  /* 0x000000aaa9a97221 */ /* 0x000fc60000000000 */
[----:B------:R-:W2:Y:S04]  /*8fb0*/  MUFU.EX2 R174, R155 ;  /* 0x0000009b00ae7308 */ /* 0x000ea80000000800 */
[----:B------:R-:W-:-:S04]  /*8fc0*/  @!P5 FMUL R178, R178, 0.5 ;  /* 0x3f000000b2b2d820 */ /* 0x000fc80000400000 */
[----:B------:R-:W3:Y:S01]  /*8fd0*/  MUFU.EX2 R211, R178 ;  /* 0x000000b200d37308 */ /* 0x000ee20000000800 */
[----:B-1----:R-:W-:Y:S01]  /*8fe0*/  @!P3 FMUL R171, R171, R171 ;  /* 0x000000abababb220 */ /* 0x002fe20000400000 */
[----:B------:R-:W-:-:S04]  /*8ff0*/  FSETP.GEU.AND P3, PT, R176, -126, PT ;  /* 0xc2fc0000b000780b */ /* 0x000fc80003f6e000 */
[----:B------:R-:W-:Y:S01]  /*9000*/  F2FP.F16.F32.PACK_AB R154, R171, R172 ;  /* 0x000000acab9a723e */ /* 0x000fe200000000ff */
[----:B------:R-:W-:Y:S01]  /*9010*/  FADD R172, R167, R172 ;  /* 0x000000aca7ac7221 */ /* 0x000fe20000000000 */
[----:B--2---:R-:W-:Y:S01]  /*9020*/  @!P6 FMUL R174, R174, R174 ;  /* 0x000000aeaeaee220 */ /* 0x004fe20000400000 */
[----:B------:R-:W-:Y:S02]  /*9030*/  FSETP.GEU.AND P6, PT, R177, -126, PT ;  /* 0xc2fc0000b100780b */ /* 0x000fe40003fce000 */
[----:B------:R-:W-:Y:S02]  /*9040*/  FADD R172, R172, R171 ;  /* 0x000000abacac7221 */ /* 0x000fe40000000000 */
[----:B------:R-:W-:Y:S02]  /*9050*/  F2FP.F16.F32.PACK_AB R155, R173, R174 ;  /* 0x000000aead9b723e */ /* 0x000fe400000000ff */
[----:B------:R-:W-:Y:S01]  /*9060*/  @!P3 FMUL R176, R176, 0.5 ;  /* 0x3f000000b0b0b820 */ /* 0x000fe20000400000 */
[----:B------:R-:W-:Y:S01]  /*9070*/  FADD R174, R169, R174 ;  /* 0x000000aea9ae7221 */ /* 0x000fe20000000000 */
[----:B---3--:R-:W-:Y:S01]  /*9080*/  @!P5 FMUL R211, R211, R211 ;  /* 0x000000d3d3d3d220 */ /* 0x008fe20000400000 */
[----:B------:R-:W-:Y:S01]  /*9090*/  WARPGROUP.ARRIVE ;  /* 0x00000000000079c5 */ /* 0x000fe20000000000 */
[----:B------:R-:W1:Y:S01]  /*90a0*/  MUFU.EX2 R175, R176 ;  /* 0x000000b000af7308 */ /* 0x000e620000000800 */
[----:B------:R-:W-:-:S02]  /*90b0*/  FADD R174, R174, R173 ;  /* 0x000000adaeae7221 */ /* 0x000fc40000000000 */
[----:B------:R-:W-:Y:S02]  /*90c0*/  @!P6 FMUL R177, R177, 0.5 ;  /* 0x3f000000b1b1e820 */ /* 0x000fe40000400000 */
[----:B------:R-:W-:Y:S01]  /*90d0*/  HGMMA.64x256x16.F32 R24, R152, gdesc[UR4].tnspB, R24, gsb0 ;  /* 0x43e0000498187df0 */ /* 0x000fe20008000818 */
[----:B------:R-:W-:-:S03]  /*90e0*/  FADD R174, R174, R211 ;  /* 0x000000d3aeae7221 */ /* 0x000fc60000000000 */
[----:B------:R-:W2:Y:S01]  /*90f0*/  MUFU.EX2 R177, R177 ;  /* 0x000000b100b17308 */ /* 0x000ea20000000800 */
[----:B-1----:R-:W-:Y:S01]  /*9100*/  @!P3 FMUL R175, R175, R175 ;  /* 0x000000afafafb220 */ /* 0x002fe20000400000 */
[----:B------:R-:W-:-:S03]  /*9110*/  FSETP.GEU.AND P3, PT, R181, -126, PT ;  /* 0xc2fc0000b500780b */ /* 0x000fc60003f6e000 */
[----:B------:R-:W-:Y:S01]  /*9120*/  FADD R172, R172, R175 ;  /* 0x000000afacac7221 */ /* 0x000fe20000000000 */
[----:B--2---:R-:W-:-:S09]  /*9130*/  @!P6 FMUL R177, R177, R177 ;  /* 0x000000b1b1b1e220 */ /* 0x004fd20000400000 */
[----:B------:R-:W-:Y:S01]  /*9140*/  @!P3 FMUL R181, R181, 0.5 ;  /* 0x3f000000b5b5b820 */ /* 0x000fe20000400000 */
[----:B------:R-:W-:-:S03]  /*9150*/  FADD R172, R172, R177 ;  /* 0x000000b1acac7221 */ /* 0x000fc60000000000 */
[----:B------:R-:W1:Y:S02]  /*9160*/  MUFU.EX2 R176, R181 ;  /* 0x000000b500b07308 */ /* 0x000e640000000800 */
[----:B-1----:R-:W-:Y:S01]  /*9170*/  @!P3 FMUL R176, R176, R176 ;  /* 0x000000b0b0b0b220 */ /* 0x002fe20000400000 */
[----:B------:R-:W-:Y:S02]  /*9180*/  WARPGROUP.DEPBAR.LE gsb0, 0x0 ;  /* 0x00008000000079c5 */ /* 0x000fe40000010000 */
[--C-:B------:R-:W-:Y:S01]  /*9190*/  FFMA R152, R179, UR15, -R203.reuse ;  /* 0x0000000fb3987c23 */ /* 0x100fe200080008cb */
[--C-:B------:R-:W-:Y:S01]  /*91a0*/  FFMA R154, R182, UR15, -R203.reuse ;  /* 0x0000000fb69a7c23 */ /* 0x100fe200080008cb */
[----:B------:R-:W-:Y:S01]  /*91b0*/  FFMA R203, R183, UR15, -R203 ;  /* 0x0000000fb7cb7c23 */ /* 0x000fe200080008cb */
[----:B------:R-:W1:Y:S01]  /*91c0*/  MUFU.EX2 R179, R180 ;  /* 0x000000b400b37308 */ /* 0x000e620000000800 */
[----:B------:R-:W-:Y:S02]  /*91d0*/  MOV R153, 0x40000040 ;  /* 0x4000004000997802 */ /* 0x000fe40000000f00 */
[----:B------:R-:W-:-:S02]  /*91e0*/  FSETP.GEU.AND P2, PT, R152, -126, PT ;  /* 0xc2fc00009800780b */ /* 0x000fc40003f4e000 */
[----:B------:R-:W-:Y:S02]  /*91f0*/  FSETP.GEU.AND P6, PT, R154, -126, PT ;  /* 0xc2fc00009a00780b */ /* 0x000fe40003fce000 */
[----:B------:R-:W-:Y:S02]  /*9200*/  FSETP.GEU.AND P5, PT, R203, -126, PT ;  /* 0xc2fc0000cb00780b */ /* 0x000fe40003fae000 */
[----:B------:R-:W-:-:S07]  /*9210*/  R2UR UR7, R153 ;  /* 0x00000000990772ca */ /* 0x000fce00000e0000 */
[----:B------:R-:W-:Y:S01]  /*9220*/  @!P2 FMUL R152, R152, 0.5 ;  /* 0x3f0000009898a820 */ /* 0x000fe20000400000 */
[----:B-1----:R-:W-:Y:S01]  /*9230*/  @!P4 FMUL R179, R179, R179 ;  /* 0x000000b3b3b3c220 */ /* 0x002fe20000400000 */
[----:B------:R-:W-:Y:S02]  /*9240*/  @!P6 FMUL R154, R154, 0.5 ;  /* 0x3f0000009a9ae820 */ /* 0x000fe40000400000 */
[----:B------:R-:W-:Y:S01]  /*9250*/  @!P5 FMUL R203, R203, 0.5 ;  /* 0x3f000000cbcbd820 */ /* 0x000fe20000400000 */
[----:B------:R1:W2:Y:S01]  /*9260*/  MUFU.EX2 R182, R152 ;  /* 0x0000009800b67308 */ /* 0x0002a20000000800 */
[----:B------:R-:W-:-:S04]  /*9270*/  FADD R172, R172, R179 ;  /* 0x000000b3acac7221 */ /* 0x000fc80000000000 */
[----:B------:R-:W-:-:S03]  /*9280*/  FADD R185, R172, R176 ;  /* 0x000000b0acb97221 */ /* 0x000fc60000000000 */
[----:B------:R3:W4:Y:S01]  /*9290*/  MUFU.EX2 R183, R154 ;  /* 0x0000009a00b77308 */ /* 0x0007220000000800 */
[----:B-1----:R-:W-:-:S04]  /*92a0*/  IADD3 R152, R156, 0x180, RZ ;  /* 0x000001809c987810 */ /* 0x002fc80007ffe0ff */
[----:B------:R-:W-:Y:S02]  /*92b0*/  R2UR UR6, R152 ;  /* 0x00000000980672ca */ /* 0x000fe400000e0000 */
[----:B------:R-:W-:Y:S01]  /*92c0*/  F2FP.F16.F32.PACK_AB R152, R177, R175 ;  /* 0x000000afb198723e */ /* 0x000fe200000000ff */
[----:B------:R-:W1:Y:S01]  /*92d0*/  MUFU.EX2 R178, R203 ;  /* 0x000000cb00b27308 */ /* 0x000e620000000800 */
[----:B--2---:R-:W-:Y:S01]  /*92e0*/  @!P2 FMUL R182, R182, R182 ;  /* 0x000000b6b6b6a220 */ /* 0x004fe20000400000 */
[----:B---3--:R-:W-:Y:S02]  /*92f0*/  F2FP.F16.F32.PACK_AB R154, R176, R179 ;  /* 0x000000b3b09a723e */ /* 0x008fe400000000ff */
[----:B------:R-:W-:Y:S01]  /*9300*/  ISETP.NE.AND P2, PT, R17, 0x4, PT ;  /* 0x000000041100780c */ /* 0x000fe20003f45270 */
[----:B------:R-:W-:Y:S01]  /*9310*/  FADD R174, R174, R182 ;  /* 0x000000b6aeae7221 */ /* 0x000fe20000000000 */
[----:B------:R-:W-:Y:S01]  /*9320*/  F2FP.F16.F32.PACK_AB R153, R182, R211 ;  /* 0x000000d3b699723e */ /* 0x000fe200000000ff */
[----:B----4-:R-:W-:-:S04]  /*9330*/  @!P6 FMUL R183, R183, R183 ;  /* 0x000000b7b7b7e220 */ /* 0x010fc80000400000 */
[----:B------:R-:W-:Y:S01]  /*9340*/  FADD R174, R174, R183 ;  /* 0x000000b7aeae7221 */ /* 0x000fe20000000000 */
[----:B-1----:R-:W-:-:S04]  /*9350*/  @!P5 FMUL R178, R178, R178 ;  /* 0x000000b2b2b2d220 */ /* 0x002fc80000400000 */
[----:B------:R-:W-:Y:S01]  /*9360*/  FADD R192, R174, R178 ;  /* 0x000000b2aec07221 */ /* 0x000fe20000000000 */
[----:B------:R-:W-:-:S04]  /*9370*/  F2FP.F16.F32.PACK_AB R155, R178, R183 ;  /* 0x000000b7b29b723e */ /* 0x000fc800000000ff */
[----:B------:R-:W-:-:S06]  /*9380*/  WARPGROUP.ARRIVE ;  /* 0x00000000000079c5 */ /* 0x000fcc0000000000 */
[----:B------:R-:W-:Y:S03]  /*9390*/  HGMMA.64x256x16.F32 R24, R152, gdesc[UR4].tnspB, R24, gsb0 ;  /* 0x43e0000498187df0 */ /* 0x000fe60008000818 */
[----:B------:R-:W-:Y:S02]  /*93a0*/  WARPGROUP.DEPBAR.LE gsb0, 0x0 ;  /* 0x00008000000079c5 */ /* 0x000fe40000010000 */
[----:B------:R-:W-:-:S04]  /*93b0*/  SEL R155, R17, RZ, P2 ;  /* 0x000000ff119b7207 */ /* 0x000fc80001000000 */
[----:B------:R-:W-:-:S04]  /*93c0*/  LEA R17, R155, R194, 0x3 ;  /* 0x000000c29b117211 */ /* 0x000fc800078e18ff */
[----:B------:R-:W-:-:S04]  /*93d0*/  PRMT R17, RZ, 0x654, R17 ;  /* 0x00000654ff117816 */ /* 0x000fc80000000011 */
[----:B------:R1:W-:Y:S01]  /*93e0*/  SYNCS.ARRIVE.TRANS64.RED.A1T0 RZ, [R17+URZ], RZ ;  /* 0x000000ff11ff79a7 */ /* 0x0003e2000810043f */
[----:B------:R-:W-:Y:S05]  /*93f0*/  @P1 BRA `(.L_x_45) ;  /* 0x0000000000e81947 */ /* 0x000fea0003800000 */
        /* <DEDUP_REMOVED lines=8> */
.L_x_99:
[----:B------:R-:W-:Y:S05]  /*9480*/  @P2 BRA `(.L_x_49) ;  /* 0x0000000000142947 */ /* 0x000fea0003800000 */
[----:B------:R-:W-:Y:S02]  /*9490*/  ISETP.NE.AND P1, PT, R202, RZ, PT ;  /* 0x000000ffca00720c */ /* 0x000fe40003f25270 */
[----:B-1----:R-:W-:-:S04]  /*94a0*/  MOV R152, 0x8000 ;  /* 0x0000800000987802 */ /* 0x002fc80000000f00 */
[----:B------:R2:W-:Y:S07]  /*94b0*/  SYNCS.ARRIVE.TRANS64 RZ, [R17+URZ+0x28000], R152 ;  /* 0x0280009811ff79a7 */ /* 0x0005ee000800003f */
[----:B------:R-:W-:Y:S05]  /*94c0*/  @!P1 BRA `(.L_x_49) ;  /* 0x0000000000049947 */ /* 0x000fea0003800000 */
[----:B------:R-:W-:Y:S01]  /*94d0*/  BPT.TRAP 0x1 ;  /* 0x000000040000795c */ /* 0x000fe20000300000 */
.L_x_49:
        /* <DEDUP_REMOVED lines=17> */
[----:B------:R-:W-:Y:S01]  /*95f0*/  UIADD3 UR33, UR33, 0x28000, URZ ;  /* 0x0002800021217890 */ /* 0x000fe2000fffe03f */
[----:B------:R-:W-:Y:S01]  /*9600*/  IADD3 R23, R23, 0x1, RZ ;  /* 0x0000000117177810 */ /* 0x000fe20007ffe0ff */
        /* <DEDUP_REMOVED lines=22> */
[----:B--2---:R-:W-:Y:S01]  /*9770*/  NOP ;  /* 0x0000000000007918 */ /* 0x004fe20000000000 */
.L_x_47:
[----:B------:R-:W-:Y:S05]  /*9780*/  BSYNC B0 ;  /* 0x0000000000007941 */ /* 0x000fea0003800000 */
.L_x_46:
[----:B------:R-:W-:-:S07]  /*9790*/  IADD3 R3, R3, -0x1, RZ ;  /* 0xffffffff03037810 */ /* 0x000fce0007ffe0ff */
.L_x_45:
[C---:B------:R-:W-:Y:S01]  /*97a0*/  ISETP.GT.AND P3, PT, R198.reuse, 0x1, PT ;  /* 0x00000001c600780c */ /* 0x040fe20003f64270 */
[----:B------:R-:W-:Y:S01]  /*97b0*/  VIADD R197, R197, 0x1 ;  /* 0x00000001c5c57836 */ /* 0x000fe20000000000 */
[----:B-1----:R-:W-:Y:S02]  /*97c0*/  IADD3 R17, R155, 0x1, RZ ;  /* 0x000000019b117810 */ /* 0x002fe40007ffe0ff */
[----:B------:R-:W-:Y:S02]  /*97d0*/  IADD3 R198, R198, -0x1, RZ ;  /* 0xffffffffc6c67810 */ /* 0x000fe40007ffe0ff */
[----:B------:R-:W-:Y:S02]  /*97e0*/  ISETP.NE.AND P1, PT, R197, 0x4, PT ;  /* 0x00000004c500780c */ /* 0x000fe40003f25270 */
[----:B------:R-:W-:Y:S02]  /*97f0*/  ISETP.NE.AND P2, PT, R17, 0x4, PT ;  /* 0x000000041100780c */ /* 0x000fe40003f45270 */
[----:B------:R-:W-:-:S02]  /*9800*/  SEL R153, RZ, 0x1, P1 ;  /* 0x00000001ff997807 */ /* 0x000fc40000800000 */
[----:B------:R-:W-:Y:S02]  /*9810*/  IADD3 R193, R193, 0x40, RZ ;  /* 0x00000040c1c17810 */ /* 0x000fe40007ffe0ff */
[----:B------:R-:W-:Y:S02]  /*9820*/  LOP3.LUT R0, R0, R153, RZ, 0x3c, !PT ;  /* 0x0000009900007212 */ /* 0x000fe400078e3cff */
[----:B------:R-:W-:Y:S02]  /*9830*/  MOV R200, R196 ;  /* 0x000000c400c87202 */ /* 0x000fe40000000f00 */
[----:B------:R-:W-:Y:S02]  /*9840*/  MOV R199, R195 ;  /* 0x000000c300c77202 */ /* 0x000fe40000000f00 */
[----:B------:R-:W-:Y:S02]  /*9850*/  SEL R197, R197, RZ, P1 ;  /* 0x000000ffc5c57207 */ /* 0x000fe40000800000 */
[----:B------:R-:W-:Y:S01]  /*9860*/  SEL R17, R17, RZ, P2 ;  /* 0x000000ff11117207 */ /* 0x000fe20001000000 */
[----:B------:R-:W-:Y:S06]  /*9870*/  @P3 BRA `(.L_x_50) ;  /* 0xffffffcc00e43947 */ /* 0x000fec000383ffff */
.L_x_37:
[----:B------:R-:W-:Y:S05]  /*9880*/  WARPSYNC.ALL ;  /* 0x0000000000007948 */ /* 0x000fea0003800000 */
[----:B------:R-:W2:Y:S01]  /*9890*/  SHFL.BFLY PT, R0, R185, 0x1, 0x1f ;  /* 0x0c201f00b9007f89 */ /* 0x000ea200000e0000 */
[----:B------:R-:W-:Y:S01]  /*98a0*/  BSSY B0, `(.L_x_51) ;  /* 0x0000023000007945 */ /* 0x000fe20003800000 */
[----:B------:R-:W-:Y:S02]  /*98b0*/  MOV R17, 0x7f800000 ;  /* 0x7f80000000117802 */ /* 0x000fe40000000f00 */
[----:B------:R-:W3:Y:S01]  /*98c0*/  SHFL.BFLY PT, R3, R192, 0x1, 0x1f ;  /* 0x0c201f00c0037f89 */ /* 0x000ee200000e0000 */
[----:B-1----:R-:W-:-:S02]  /*98d0*/  MOV R152, 0x3f800000 ;  /* 0x3f80000000987802 */ /* 0x002fc40000000f00 */
[----:B------:R-:W-:Y:S02]  /*98e0*/  MOV R4, 0x3f800000 ;  /* 0x3f80000000047802 */ /* 0x000fe40000000f00 */
[----:B------:R-:W-:Y:S01]  /*98f0*/  MOV R22, 0x7f800000 ;  /* 0x7f80000000167802 */ /* 0x000fe20000000f00 */
[----:B--2---:R-:W-:Y:S01]  /*9900*/  FADD R0, R0, R185 ;  /* 0x000000b900007221 */ /* 0x004fe20000000000 */
[----:B---3--:R-:W-:-:S04]  /*9910*/  FADD R157, R3, R192 ;  /* 0x000000c0039d7221 */ /* 0x008fc80000000000 */
[----:B------:R-:W1:Y:S04]  /*9920*/  SHFL.BFLY PT, R5, R0, 0x2, 0x1f ;  /* 0x0c401f0000057f89 */ /* 0x000e6800000e0000 */
[----:B------:R-:W2:Y:S01]  /*9930*/  SHFL.BFLY PT, R158, R157, 0x2, 0x1f ;  /* 0x0c401f009d9e7f89 */ /* 0x000ea200000e0000 */
[C---:B-1----:R-:W-:Y:S01]  /*9940*/  FSETP.NE.AND P0, PT, R0.reuse, -R5, PT ;  /* 0x800000050000720b */ /* 0x042fe20003f05000 */
[----:B------:R-:W-:Y:S01]  /*9950*/  FADD R3, R0, R5 ;  /* 0x0000000500037221 */ /* 0x000fe20000000000 */
[----:B--2---:R-:W-:-:S11]  /*9960*/  FADD R23, R157, R158 ;  /* 0x0000009e9d177221 */ /* 0x004fd60000000000 */
[----:B------:R-:W-:Y:S05]  /*9970*/  @!P0 BRA `(.L_x_52) ;  /* 0x0000000000548947 */ /* 0x000fea0003800000 */
[----:B------:R-:W-:Y:S01]  /*9980*/  IADD3 R0, R3, 0x1800000, RZ ;  /* 0x0180000003007810 */ /* 0x000fe20007ffe0ff */
[----:B------:R-:W-:Y:S03]  /*9990*/  BSSY B1, `(.L_x_53) ;  /* 0x000000c000017945 */ /* 0x000fe60003800000 */
[----:B------:R-:W-:-:S04]  /*99a0*/  LOP3.LUT R0, R0, 0x7f800000, RZ, 0xc0, !PT ;  /* 0x7f80000000007812 */ /* 0x000fc800078ec0ff */
[----:B------:R-:W-:-:S13]  /*99b0*/  ISETP.GT.U32.AND P0, PT, R0, 0x1ffffff, PT ;  /* 0x01ffffff0000780c */ /* 0x000fda0003f04070 */
[----:B------:R-:W-:Y:S05]  /*99c0*/  @P0 BRA `(.L_x_54) ;  /* 0x0000000000100947 */ /* 0x000fea0003800000 */
[----:B------:R-:W-:-:S07]  /*99d0*/  MOV R4, 0x99f0 ;  /* 0x000099f000047802 */ /* 0x000fce0000000f00 */
[----:B------:R-:W-:Y:S05]  /*99e0*/  CALL.REL.NOINC `($__internal_0_$__cuda_sm20_rcp_rn_f32_slowpath) ;  /* 0x0000002c00c47944 */ /* 0x000fea0003c00000 */
[----:B------:R-:W-:Y:S01]  /*99f0*/  MOV R4, R0 ;  /* 0x0000000000047202 */ /* 0x000fe20000000f00 */
[----:B------:R-:W-:Y:S06]  /*9a00*/  BRA `(.L_x_55) ;  /* 0x0000000000107947 */ /* 0x000fec0003800000 */
.L_x_54:
[----:B------:R-:W1:Y:S02]  /*9a10*/  MUFU.RCP R4, R3 ;  /* 0x0000000300047308 */ /* 0x000e640000001000 */
[----:B-1----:R-:W-:-:S04]  /*9a20*/  FFMA R0, R3, R4, -1 ;  /* 0xbf80000003007423 */ /* 0x002fc80000000004 */
[----:B------:R-:W-:-:S04]  /*9a30*/  FADD.FTZ R5, -R0, -RZ ;  /* 0x800000ff00057221 */ /* 0x000fc80000010100 */
[----:B------:R-:W-:-:S07]  /*9a40*/  FFMA R4, R4, R5, R4 ;  /* 0x0000000504047223 */ /* 0x000fce0000000004 */
.L_x_55:
[----:B------:R-:W-:Y:S05]  /*9a50*/  BSYNC B1 ;  /* 0x0000000000017941 */ /* 0x000fea0003800000 */
.L_x_53:
[----:B------:R-:W-:Y:S01]  /*9a60*/  FSETP.GEU.AND P0, PT, |R3|, 1.175494350822287508e-38, PT ;  /* 0x008000000300780b */ /* 0x000fe20003f0e200 */
[----:B------:R-:W-:-:S12]  /*9a70*/  ULDC UR6, c[0x0][0x600] ;  /* 0x0001800000067ab9 */ /* 0x000fd80000000800 */
[----:B------:R-:W-:-:S04]  /*9a80*/  @!P0 FMUL R3, R3, 16777216 ;  /* 0x4b80000003038820 */ /* 0x000fc80000400000 */
[----:B------:R-:W1:Y:S02]  /*9a90*/  MUFU.LG2 R0, R3 ;  /* 0x0000000300007308 */ /* 0x000e640000000c00 */
[----:B-1----:R-:W-:-:S04]  /*9aa0*/  @!P0 FADD R0, R0, -24 ;  /* 0xc1c0000000008421 */ /* 0x002fc80000000000 */
[----:B------:R-:W-:-:S04]  /*9ab0*/  FMUL R5, R0, 0.69314718246459960938 ;  /* 0x3f31721800057820 */ /* 0x000fc80000400000 */
[----:B------:R-:W-:-:S07]  /*9ac0*/  FFMA R22, R196, UR6, R5 ;  /* 0x00000006c4167c23 */ /* 0x000fce0008000005 */
.L_x_52:
[----:B------:R-:W-:Y:S05]  /*9ad0*/  BSYNC B0 ;  /* 0x0000000000007941 */ /* 0x000fea0003800000 */
.L_x_51:
[----:B------:R-:W-:Y:S01]  /*9ae0*/  FSETP.NE.AND P0, PT, R157, -R158, PT ;  /* 0x8000009e9d00720b */ /* 0x000fe20003f05000 */
[----:B------:R-:W-:Y:S01]  /*9af0*/  ULDC UR4, c[0x0][0x608] ;  /* 0x0001820000047ab9 */ /* 0x000fe20000000800 */
[----:B------:R-:W-:Y:S01]  /*9b00*/  BSSY B0, `(.L_x_56) ;  /* 0x0000059000007945 */ /* 0x000fe20003800000 */
[----:B------:R-:W-:-:S04]  /*9b10*/  FMUL R4, R4, UR4 ;  /* 0x0000000404047c20 */ /* 0x000fc80008400000 */
        /* <DEDUP_REMOVED lines=64> */
[----:B------:R-:W-:Y:S06]  /*9f20*/  @!P0 BRA `(.L_x_57) ;  /* 0x0000000000588947 */ /* 0x000fec0003800000 */
[----:B------:R-:W-:Y:S01]  /*9f30*/  IADD3 R0, R23, 0x1800000, RZ ;  /* 0x0180000017007810 */ /* 0x000fe20007ffe0ff */
[----:B------:R-:W-:Y:S03]  /*9f40*/  BSSY B1, `(.L_x_58) ;  /* 0x000000d000017945 */ /* 0x000fe60003800000 */
[----:B------:R-:W-:-:S04]  /*9f50*/  LOP3.LUT R0, R0, 0x7f800000, RZ, 0xc0, !PT ;  /* 0x7f80000000007812 */ /* 0x000fc800078ec0ff */
[----:B------:R-:W-:-:S13]  /*9f60*/  ISETP.GT.U32.AND P0, PT, R0, 0x1ffffff, PT ;  /* 0x01ffffff0000780c */ /* 0x000fda0003f04070 */
[----:B------:R-:W-:Y:S05]  /*9f70*/  @P0 BRA `(.L_x_59) ;  /* 0x0000000000140947 */ /* 0x000fea0003800000 */
[----:B------:R-:W-:Y:S02]  /*9f80*/  MOV R3, R23 ;  /* 0x0000001700037202 */ /* 0x000fe40000000f00 */
[----:B------:R-:W-:-:S07]  /*9f90*/  MOV R4, 0x9fb0 ;  /* 0x00009fb000047802 */ /* 0x000fce0000000f00 */
[----:B------:R-:W-:Y:S05]  /*9fa0*/  CALL.REL.NOINC `($__internal_0_$__cuda_sm20_rcp_rn_f32_slowpath) ;  /* 0x0000002800547944 */ /* 0x000fea0003c00000 */
[----:B------:R-:W-:Y:S01]  /*9fb0*/  IMAD.MOV.U32 R152, RZ, RZ, R0 ;  /* 0x000000ffff987224 */ /* 0x000fe200078e0000 */
[----:B------:R-:W-:Y:S06]  /*9fc0*/  BRA `(.L_x_60) ;  /* 0x0000000000107947 */ /* 0x000fec0003800000 */
.L_x_59:
[----:B------:R-:W1:Y:S02]  /*9fd0*/  MUFU.RCP R152, R23 ;  /* 0x0000001700987308 */ /* 0x000e640000001000 */
[----:B-1----:R-:W-:-:S04]  /*9fe0*/  FFMA R0, R23, R152, -1 ;  /* 0xbf80000017007423 */ /* 0x002fc80000000098 */
[----:B------:R-:W-:-:S04]  /*9ff0*/  FADD.FTZ R3, -R0, -RZ ;  /* 0x800000ff00037221 */ /* 0x000fc80000010100 */
[----:B------:R-:W-:-:S07]  /*a000*/  FFMA R152, R152, R3, R152 ;  /* 0x0000000398987223 */ /* 0x000fce0000000098 */
.L_x_60:
[----:B------:R-:W-:Y:S05]  /*a010*/  BSYNC B1 ;  /* 0x0000000000017941 */ /* 0x000fea0003800000 */
.L_x_58:
[----:B------:R-:W-:Y:S01]  /*a020*/  FSETP.GEU.AND P0, PT, |R23|, 1.175494350822287508e-38, PT ;  /* 0x008000001700780b */ /* 0x000fe20003f0e200 */
[----:B------:R-:W-:-:S12]  /*a030*/  ULDC UR4, c[0x0][0x600] ;  /* 0x0001800000047ab9 */ /* 0x000fd80000000800 */
[----:B------:R-:W-:-:S04]  /*a040*/  @!P0 FMUL R23, R23, 16777216 ;  /* 0x4b80000017178820 */ /* 0x000fc80000400000 */
[----:B------:R-:W1:Y:S02]  /*a050*/  MUFU.LG2 R0, R23 ;  /* 0x0000001700007308 */ /* 0x000e640000000c00 */
[----:B-1----:R-:W-:-:S04]  /*a060*/  @!P0 FADD R0, R0, -24 ;  /* 0xc1c0000000008421 */ /* 0x002fc80000000000 */
[----:B------:R-:W-:-:S04]  /*a070*/  FMUL R0, R0, 0.69314718246459960938 ;  /* 0x3f31721800007820 */ /* 0x000fc80000400000 */
[----:B------:R-:W-:-:S07]  /*a080*/  FFMA R17, R195, UR4, R0 ;  /* 0x00000004c3117c23 */ /* 0x000fce0008000000 */
.L_x_57:
[----:B------:R-:W-:Y:S05]  /*a090*/  BSYNC B0 ;  /* 0x0000000000007941 */ /* 0x000fea0003800000 */
.L_x_56:
[C---:B------:R-:W-:Y:S01]  /*a0a0*/  LOP3.LUT P0, RZ, R16.reuse, 0x3, RZ, 0xc0, !PT ;  /* 0x0000000310ff7812 */ /* 0x040fe2000780c0ff */
[----:B------:R-:W-:Y:S01]  /*a0b0*/  ULDC UR4, c[0x0][0x608] ;  /* 0x0001820000047ab9 */ /* 0x000fe20000000800 */
[----:B------:R-:W-:Y:S01]  /*a0c0*/  LOP3.LUT R19, R16, 0x7f, RZ, 0xc0, !PT ;  /* 0x0000007f10137812 */ /* 0x000fe200078ec0ff */
[----:B------:R-:W-:Y:S01]  /*a0d0*/  ULDC.64 UR8, c[0x0][0x208] ;  /* 0x0000820000087ab9 */ /* 0x000fe20000000a00 */
[----:B------:R-:W-:Y:S01]  /*a0e0*/  FMUL R152, R152, UR4 ;  /* 0x0000000498987c20 */ /* 0x000fe20008400000 */
[----:B------:R-:W-:Y:S01]  /*a0f0*/  BSSY B0, `(.L_x_61) ;  /* 0x0000018000007945 */ /* 0x000fe20003800000 */
[----:B------:R-:W-:-:S07]  /*a100*/  SHF.R.U32.HI R23, RZ, 0x5, R19 ;  /* 0x00000005ff177819 */ /* 0x000fce0000011613 */
[----:B------:R-:W-:Y:S05]  /*a110*/  @P0 BRA `(.L_x_62) ;  /* 0x0000000000540947 */ /* 0x000fea0003800000 */
[----:B------:R-:W1:Y:S01]  /*a120*/  S2UR UR4, SR_CTAID.X ;  /* 0x00000000000479c3 */ /* 0x000e620000002500 */
[----:B------:R-:W-:Y:S02]  /*a130*/  SHF.R.U32.HI R0, RZ, 0x2, R16 ;  /* 0x00000002ff007819 */ /* 0x000fe40000011610 */
[----:B------:R-:W-:Y:S02]  /*a140*/  SHF.L.U32 R3, R23, 0x4, RZ ;  /* 0x0000000417037819 */ /* 0x000fe400000006ff */
[----:B------:R-:W-:-:S04]  /*a150*/  LOP3.LUT R0, R0, 0x7, RZ, 0xc0, !PT ;  /* 0x0000000700007812 */ /* 0x000fc800078ec0ff */
[----:B------:R-:W-:Y:S01]  /*a160*/  LOP3.LUT R0, R3, 0xfffffff0, R0, 0xe2, !PT ;  /* 0xfffffff003007812 */ /* 0x000fe200078ee200 */
[----:B-1----:R-:W-:-:S03]  /*a170*/  USHF.L.U32 UR6, UR4, 0x6, URZ ;  /* 0x0000000604067899 */ /* 0x002fc6000800063f */
[----:B------:R-:W-:Y:S02]  /*a180*/  ULDC.64 UR4, c[0x0][0x688] ;  /* 0x0001a20000047ab9 */ /* 0x000fe40000000a00 */
[----:B------:R-:W-:Y:S02]  /*a190*/  UIMAD UR4, UR36, UR4, UR6 ;  /* 0x00000004240472a4 */ /* 0x000fe4000f8e0206 */
[----:B------:R-:W-:Y:S02]  /*a1a0*/  LOP3.LUT R3, R0, UR6, RZ, 0xfc, !PT ;  /* 0x0000000600037c12 */ /* 0x000fe4000f8efcff */
[----:B------:R-:W-:Y:S02]  /*a1b0*/  UIMAD UR4, UR37, UR5, UR4 ;  /* 0x00000005250472a4 */ /* 0x000fe4000f8e0204 */
[C---:B------:R-:W-:Y:S01]  /*a1c0*/  IADD3 R4, R3.reuse, 0x8, RZ ;  /* 0x0000000803047810 */ /* 0x040fe20007ffe0ff */
[----:B------:R-:W-:Y:S02]  /*a1d0*/  ULDC UR5, c[0x0][0x288] ;  /* 0x0000a20000057ab9 */ /* 0x000fe40000000800 */
[----:B------:R-:W-:-:S02]  /*a1e0*/  ISETP.GE.U32.AND P0, PT, R3, UR5, PT ;  /* 0x0000000503007c0c */ /* 0x000fc4000bf06070 */
[----:B------:R-:W-:Y:S02]  /*a1f0*/  IADD3 R0, P2, R0, UR4, RZ ;  /* 0x0000000400007c10 */ /* 0x000fe4000ff5e0ff */
[----:B------:R-:W-:Y:S01]  /*a200*/  ISETP.GE.U32.AND P1, PT, R4, UR5, PT ;  /* 0x0000000504007c0c */ /* 0x000fe2000bf26070 */
[----:B------:R-:W-:Y:S01]  /*a210*/  ULDC.64 UR4, c[0x0][0x680] ;  /* 0x0001a00000047ab9 */ /* 0x000fe20000000a00 */
[----:B------:R-:W-:Y:S02]  /*a220*/  IADD3.X R3, RZ, RZ, RZ, P2, !PT ;  /* 0x000000ffff037210 */ /* 0x000fe400017fe4ff */
[----:B------:R-:W-:-:S04]  /*a230*/  LEA R4, P2, R0, UR4, 0x2 ;  /* 0x0000000400047c11 */ /* 0x000fc8000f8410ff */
[----:B------:R-:W-:-:S05]  /*a240*/  LEA.HI.X R5, R0, UR5, R3, 0x2, P2 ;  /* 0x0000000500057c11 */ /* 0x000fca00090f1403 */
[----:B------:R1:W-:Y:S04]  /*a250*/  @!P0 STG.E desc[UR8][R4.64], R22 ;  /* 0x0000001604008986 */ /* 0x0003e8000c101908 */
[----:B------:R1:W-:Y:S02]  /*a260*/  @!P1 STG.E desc[UR8][R4.64+0x20], R17 ;  /* 0x0000201104009986 */ /* 0x0003e4000c101908 */
.L_x_62:
[----:B------:R-:W-:Y:S05]  /*a270*/  BSYNC B0 ;  /* 0x0000000000007941 */ /* 0x000fea0003800000 */
.L_x_61:
[----:B------:R-:W-:Y:S01]  /*a280*/  ULDC.64 UR4, c[0x0][0x730] ;  /* 0x0001cc0000047ab9 */ /* 0x000fe20000000a00 */
[-C--:B------:R-:W-:Y:S01]  /*a290*/  FMUL R154, R26, R152.reuse ;  /* 0x000000981a9a7220 */ /* 0x080fe20000400000 */
[----:B------:R-:W-:Y:S01]  /*a2a0*/  ISETP.NE.U32.AND P0, PT, RZ, UR4, PT ;  /* 0x00000004ff007c0c */ /* 0x000fe2000bf05070 */
[-C--:B------:R-:W-:Y:S01]  /*a2b0*/  FMUL R158, R30, R152.reuse ;  /* 0x000000981e9e7220 */ /* 0x080fe20000400000 */
[-C--:B------:R-:W-:Y:S01]  /*a2c0*/  FMUL R162, R34, R152.reuse ;  /* 0x0000009822a27220 */ /* 0x080fe20000400000 */
[-C--:B------:R-:W-:Y:S01]  /*a2d0*/  FMUL R166, R38, R152.reuse ;  /* 0x0000009826a67220 */ /* 0x080fe20000400000 */
[----:B------:R-:W-:Y:S01]  /*a2e0*/  ISETP.NE.AND.EX P0, PT, RZ, UR5, PT, P0 ;  /* 0x00000005ff007c0c */ /* 0x000fe2000bf05300 */
        /* <DEDUP_REMOVED lines=17> */
[-C--:B-1----:R-:W-:Y:S01]  /*a400*/  FMUL R22, R67, R152.reuse ;  /* 0x0000009843167220 */ /* 0x082fe20000400000 */
        /* <DEDUP_REMOVED lines=42> */
[----:B------:R-:W-:Y:S06]  /*a6b0*/  @P0 BRA `(.L_x_63) ;  /* 0x0000000000200947 */ /* 0x000fec0003800000 */
[----:B------:R-:W-:Y:S02]  /*a6c0*/  ULDC.64 UR4, c[0x0][0x728] ;  /* 0x0001ca0000047ab9 */ /* 0x000fe40000000a00 */
[----:B------:R-:W-:-:S04]  /*a6d0*/  ISETP.NE.U32.AND P0, PT, RZ, UR4, PT ;  /* 0x00000004ff007c0c */ /* 0x000fc8000bf05070 */
[----:B------:R-:W-:-:S13]  /*a6e0*/  ISETP.NE.AND.EX P0, PT, RZ, UR5, PT, P0 ;  /* 0x00000005ff007c0c */ /* 0x000fda000bf05300 */
[----:B------:R-:W-:Y:S05]  /*a6f0*/  @!P0 BRA `(.L_x_64) ;  /* 0x00000000000c8947 */ /* 0x000fea0003800000 */
[----:B------:R-:W1:Y:S02]  /*a700*/  LDC.64 R4, c[0x0][0x728] ;  /* 0x0001ca00ff047b82 */ /* 0x000e640000000a00 */
[----:B-1----:R2:W5:Y:S01]  /*a710*/  LDG.E R17, desc[UR8][R4.64] ;  /* 0x0000000804117981 */ /* 0x002562000c1e1900 */
[----:B------:R-:W-:Y:S05]  /*a720*/  BRA `(.L_x_63) ;  /* 0x0000000000047947 */ /* 0x000fea0003800000 */
.L_x_64:
[----:B------:R-:W1:Y:S02]  /*a730*/  LDC R17, c[0x0][0x720] ;  /* 0x0001c800ff117b82 */ /* 0x000e640000000800 */
.L_x_63:
[----:B------:R-:W-:-:S04]  /*a740*/  MOV R0, RZ ;  /* 0x000000ff00007202 */ /* 0x000fc80000000f00 */
[----:B------:R-:W-:-:S13]  /*a750*/  LOP3.LUT P0, RZ, R0, 0x1bf, RZ, 0xc0, !PT ;  /* 0x000001bf00ff7812 */ /* 0x000fda000780c0ff */
[----:B------:R-:W-:Y:S05]  /*a760*/  @!P0 BRA `(.L_x_65) ;  /* 0x0000000000408947 */ /* 0x000fea0003800000 */
[----:B------:R-:W-:Y:S01]  /*a770*/  MOV R14, 0x0 ;  /* 0x00000000000e7802 */ /* 0x000fe20000000f00 */
[----:B------:R-:W-:Y:S01]  /*a780*/  ULDC.64 UR4, c[0x4][0x70] ;  /* 0x01001c0000047ab9 */ /* 0x000fe20000000a00 */
[----:B------:R-:W-:Y:S01]  /*a790*/  ULDC.64 UR6, c[0x4][0x8] ;  /* 0x0100020000067ab9 */ /* 0x000fe20000000a00 */
[----:B--2---:R-:W-:Y:S02]  /*a7a0*/  MOV R4, UR4 ;  /* 0x0000000400047c02 */ /* 0x004fe40008000f00 */
[----:B------:R-:W-:Y:S01]  /*a7b0*/  MOV R5, UR5 ;  /* 0x0000000500057c02 */ /* 0x000fe20008000f00 */
[----:B------:R-:W2:Y:S01]  /*a7c0*/  LDC.64 R14, c[0x4][R14] ;  /* 0x010000000e0e7b82 */ /* 0x000ea20000000a00 */
[----:B------:R-:W-:Y:S01]  /*a7d0*/  ULDC.64 UR4, c[0x4][0x78] ;  /* 0x01001e0000047ab9 */ /* 0x000fe20000000a00 */
[----:B------:R-:W-:Y:S02]  /*a7e0*/  MOV R10, UR6 ;  /* 0x00000006000a7c02 */ /* 0x000fe40008000f00 */
[----:B------:R-:W-:-:S02]  /*a7f0*/  MOV R6, UR4 ;  /* 0x0000000400067c02 */ /* 0x000fc40008000f00 */
[----:B------:R-:W-:Y:S02]  /*a800*/  MOV R7, UR5 ;  /* 0x0000000500077c02 */ /* 0x000fe40008000f00 */
[----:B------:R-:W-:Y:S02]  /*a810*/  MOV R11, UR7 ;  /* 0x00000007000b7c02 */ /* 0x000fe40008000f00 */
[----:B------:R-:W-:Y:S02]  /*a820*/  MOV R8, 0x70 ;  /* 0x0000007000087802 */ /* 0x000fe40000000f00 */
[----:B------:R-:W-:Y:S02]  /*a830*/  MOV R12, 0x1 ;  /* 0x00000001000c7802 */ /* 0x000fe40000000f00 */
[----:B------:R-:W-:-:S07]  /*a840*/  MOV R13, RZ ;  /* 0x000000ff000d7202 */ /* 0x000fce0000000f00 */
[----:B------:R-:W-:-:S07]  /*a850*/  LEPC R20, `(.L_x_65) ;  /* 0x000000001014794e */ /* 0x000fce0000000000 */
[----:B-12--5:R-:W-:Y:S05]  /*a860*/  CALL.ABS.NOINC R14 ;  /* 0x000000000e007343 */ /* 0x026fea0003c00000 */
.L_x_65:
[----:B------:R-:W-:-:S13]  /*a870*/  LOP3.LUT P0, RZ, R2, 0x1bf, RZ, 0xc0, !PT ;  /* 0x000001bf02ff7812 */ /* 0x000fda000780c0ff */
[----:B------:R-:W-:Y:S05]  /*a880*/  @!P0 BRA `(.L_x_66) ;  /* 0x0000000000408947 */ /* 0x000fea0003800000 */
[----:B------:R-:W-:Y:S01]  /*a890*/  MOV R14, 0x0 ;  /* 0x00000000000e7802 */ /* 0x000fe20000000f00 */
[----:B------:R-:W-:Y:S01]  /*a8a0*/  ULDC.64 UR4, c[0x4][0x70] ;  /* 0x01001c0000047ab9 */ /* 0x000fe20000000a00 */
[----:B------:R-:W-:Y:S01]  /*a8b0*/  ULDC.64 UR6, c[0x4][0x78] ;  /* 0x01001e0000067ab9 */ /* 0x000fe20000000a00 */
[----:B--2---:R-:W-:Y:S01]  /*a8c0*/  MOV R4, UR4 ;  /* 0x0000000400047c02 */ /* 0x004fe20008000f00 */
[----:B------:R-:W-:Y:S01]  /*a8d0*/  IMAD.U32 R5, RZ, RZ, UR5 ;  /* 0x00000005ff057e24 */ /* 0x000fe2000f8e00ff */
[----:B------:R-:W-:Y:S01]  /*a8e0*/  ULDC.64 UR4, c[0x4][0x10] ;  /* 0x0100040000047ab9 */ /* 0x000fe20000000a00 */
[----:B------:R-:W2:Y:S01]  /*a8f0*/  LDC.64 R14, c[0x4][R14] ;  /* 0x010000000e0e7b82 */ /* 0x000ea20000000a00 */
[----:B------:R-:W-:Y:S02]  /*a900*/  MOV R6, UR6 ;  /* 0x0000000600067c02 */ /* 0x000fe40008000f00 */
[----:B------:R-:W-:Y:S02]  /*a910*/  MOV R7, UR7 ;  /* 0x0000000700077c02 */ /* 0x000fe40008000f00 */
[----:B------:R-:W-:-:S02]  /*a920*/  MOV R10, UR4 ;  /* 0x00000004000a7c02 */ /* 0x000fc40008000f00 */
[----:B------:R-:W-:Y:S02]  /*a930*/  MOV R11, UR5 ;  /* 0x00000005000b7c02 */ /* 0x000fe40008000f00 */
[----:B------:R-:W-:Y:S02]  /*a940*/  MOV R8, 0x70 ;  /* 0x0000007000087802 */ /* 0x000fe40000000f00 */
[----:B------:R-:W-:Y:S02]  /*a950*/  MOV R12, 0x1 ;  /* 0x00000001000c7802 */ /* 0x000fe40000000f00 */
[----:B------:R-:W-:-:S07]  /*a960*/  MOV R13, RZ ;  /* 0x000000ff000d7202 */ /* 0x000fce0000000f00 */
[----:B------:R-:W-:-:S07]  /*a970*/  LEPC R20, `(.L_x_66) ;  /* 0x000000001014794e */ /* 0x000fce0000000000 */
[----:B-12--5:R-:W-:Y:S05]  /*a980*/  CALL.ABS.NOINC R14 ;  /* 0x000000000e007343 */ /* 0x026fea0003c00000 */
.L_x_66:
[----:B------:R-:W-:Y:S01]  /*a990*/  ULDC.64 UR4, c[0x0][0x730] ;  /* 0x0001cc0000047ab9 */ /* 0x000fe20000000a00 */
[----:B------:R-:W-:Y:S02]  /*a9a0*/  SHF.L.U32 R0, R16, 0x5, RZ ;  /* 0x0000000510007819 */ /* 0x000fe400000006ff */
[----:B------:R-:W-:Y:S02]  /*a9b0*/  ISETP.NE.U32.AND P0, PT, RZ, UR4, PT ;  /* 0x00000004ff007c0c */ /* 0x000fe4000bf05070 */
[----:B--2---:R-:W-:Y:S02]  /*a9c0*/  SHF.R.U32.HI R4, RZ, 0x1, R16 ;  /* 0x00000001ff047819 */ /* 0x004fe40000011610 */
[----:B------:R-:W-:Y:S02]  /*a9d0*/  ISETP.NE.AND.EX P0, PT, RZ, UR5, PT, P0 ;  /* 0x00000005ff007c0c */ /* 0x000fe4000bf05300 */
[----:B------:R-:W-:Y:S02]  /*a9e0*/  LOP3.LUT R3, R0, 0xc0, RZ, 0xc0, !PT ;  /* 0x000000c000037812 */ /* 0x000fe400078ec0ff */
[----:B------:R-:W-:-:S02]  /*a9f0*/  IADD3 R19, R19, 0x1f, RZ ;  /* 0x0000001f13137810 */ /* 0x000fc40007ffe0ff */
[----:B------:R-:W-:Y:S02]  /*aa00*/  LOP3.LUT R3, R3, 0x8, R4, 0xf8, !PT ;  /* 0x0000000803037812 */ /* 0x000fe400078ef804 */
[----:B------:R-:W-:Y:S02]  /*aa10*/  SHF.L.U32 R4, R16, 0x2, RZ ;  /* 0x0000000210047819 */ /* 0x000fe400000006ff */
[----:B------:R-:W-:Y:S02]  /*aa20*/  LOP3.LUT R6, R0, 0x20, RZ, 0xc0, !PT ;  /* 0x0000002000067812 */ /* 0x000fe400078ec0ff */
[----:B------:R-:W-:Y:S01]  /*aa30*/  ISETP.GT.U32.AND P1, PT, R19, 0x3e, PT ;  /* 0x0000003e1300780c */ /* 0x000fe20003f24070 */
[----:B-1---5:R-:W1:Y:S01]  /*aa40*/  @P0 LDC R17, c[0x0][0x720] ;  /* 0x0001c800ff110b82 */ /* 0x022e620000000800 */
[----:B------:R-:W-:Y:S02]  /*aa50*/  LOP3.LUT R4, R3, 0x18, R4, 0x78, !PT ;  /* 0x0000001803047812 */ /* 0x000fe400078e7804 */
[----:B------:R-:W-:-:S02]  /*aa60*/  LEA R6, R23, R6, 0x9 ;  /* 0x0000000617067211 */ /* 0x000fc400078e48ff */
[----:B------:R-:W-:Y:S02]  /*aa70*/  LOP3.LUT R3, R0, 0x100, RZ, 0xc0, !PT ;  /* 0x0000010000037812 */ /* 0x000fe400078ec0ff */
[----:B------:R-:W-:Y:S02]  /*aa80*/  LOP3.LUT P0, RZ, R16, 0x4, RZ, 0xc0, !PT ;  /* 0x0000000410ff7812 */ /* 0x000fe4000780c0ff */
[----:B------:R-:W-:Y:S01]  /*aa90*/  IADD3 R3, R4, R6, R3 ;  /* 0x0000000604037210 */ /* 0x000fe20007ffe003 */
[-C--:B-1----:R-:W-:Y:S01]  /*aaa0*/  FMUL R9, R162, R17.reuse ;  /* 0x00000011a2097220 */ /* 0x082fe20000400000 */
        /* <DEDUP_REMOVED lines=17> */
[----:B------:R-:W-:Y:S01]  /*abc0*/  MOV R16, 0x10 ;  /* 0x0000001000107802 */ /* 0x000fe20000000f00 */
[-C--:B------:R-:W-:Y:S01]  /*abd0*/  FMUL R12, R41, R17.reuse ;  /* 0x00000011290c7220 */ /* 0x080fe20000400000 */
[----:B------:R-:W-:Y:S01]  /*abe0*/  LEA R22, R3, R2, 0x1 ;  /* 0x0000000203167211 */ /* 0x000fe200078e08ff */
[----:B------:R-:W-:Y:S01]  /*abf0*/  FMUL R19, R40, R17 ;  /* 0x0000001128137220 */ /* 0x000fe20000400000 */
[----:B------:R-:W-:Y:S01]  /*ac00*/  F2FP.F16.F32.PACK_AB R5, R6, R5 ;  /* 0x000000050605723e */ /* 0x000fe200000000ff */
[----:B------:R-:W-:Y:S01]  /*ac10*/  FMUL R13, R170, R17 ;  /* 0x00000011aa0d7220 */ /* 0x000fe20000400000 */
[----:B------:R-:W-:Y:S01]  /*ac20*/  F2FP.F16.F32.PACK_AB R7, R8, R7 ;  /* 0x000000070807723e */ /* 0x000fe200000000ff */
[-C--:B------:R-:W-:Y:S01]  /*ac30*/  FMUL R0, R42, R17.reuse ;  /* 0x000000112a007220 */ /* 0x080fe20000400000 */
[----:B------:R-:W-:Y:S01]  /*ac40*/  SEL R3, R16, 0xfffffff0, !P0 ;  /* 0xfffffff010037807 */ /* 0x000fe20004000000 */
        /* <DEDUP_REMOVED lines=108> */
[----:B------:R-:W-:Y:S01]  /*b310*/  VIADD R16, R22, 0x1000 ;  /* 0x0000100016107836 */ /* 0x000fe20000000000 */
[----:B------:R-:W-:-:S02]  /*b320*/  F2FP.F16.F32.PACK_AB R6, R29, R28 ;  /* 0x0000001c1d06723e */ /* 0x000fc400000000ff */
[----:B------:R-:W-:Y:S02]  /*b330*/  F2FP.F16.F32.PACK_AB R8, R33, R32 ;  /* 0x000000202108723e */ /* 0x000fe400000000ff */
[----:B------:R-:W-:Y:S02]  /*b340*/  F2FP.F16.F32.PACK_AB R10, R37, R10 ;  /* 0x0000000a250a723e */ /* 0x000fe400000000ff */
[----:B------:R-:W-:Y:S01]  /*b350*/  F2FP.F16.F32.PACK_AB R11, R20, R11 ;  /* 0x0000000b140b723e */ /* 0x000fe200000000ff */
[----:B------:R-:W-:Y:S06]  /*b360*/  @P1 BRA `(.L_x_67) ;  /* 0x0000000000041947 */ /* 0x000fec0003800000 */
[----:B------:R-:W-:-:S04]  /*b370*/  DEPBAR.LE SB0, 0x1 ;  /* 0x000080400000791a */ /* 0x000fc80000000000 */
.L_x_67:
[----:B------:R-:W-:Y:S05]  /*b380*/  WARPSYNC.ALL ;  /* 0x0000000000007948 */ /* 0x000fea0003800000 */
[----:B------:R-:W-:Y:S01]  /*b390*/  BAR.SYNC.DEFER_BLOCKING 0x1, 0x80 ;  /* 0x0042000000007b1d */ /* 0x000fe20000010000 */
[C---:B------:R-:W-:Y:S02]  /*b3a0*/  LEA R20, R3.reuse, R16, 0x1 ;  /* 0x0000001003147211 */ /* 0x040fe400078e08ff */
[----:B------:R-:W-:Y:S02]  /*b3b0*/  LEA R3, R3, R22, 0x1 ;  /* 0x0000001603037211 */ /* 0x000fe400078e08ff */
[----:B------:R-:W-:Y:S01]  /*b3c0*/  F2FP.F16.F32.PACK_AB R12, R12, R19 ;  /* 0x000000130c0c723e */ /* 0x000fe200000000ff */
[----:B------:R-:W-:Y:S01]  /*b3d0*/  BSSY B0, `(.L_x_68) ;  /* 0x000001e000007945 */ /* 0x000fe20003800000 */
[----:B------:R-:W-:-:S02]  /*b3e0*/  F2FP.F16.F32.PACK_AB R13, R13, R0 ;  /* 0x000000000d0d723e */ /* 0x000fc400000000ff */
[----:B------:R-:W-:Y:S02]  /*b3f0*/  F2FP.F16.F32.PACK_AB R14, R14, R21 ;  /* 0x000000150e0e723e */ /* 0x000fe400000000ff */
[----:B------:R-:W-:Y:S02]  /*b400*/  F2FP.F16.F32.PACK_AB R15, R15, R46 ;  /* 0x0000002e0f0f723e */ /* 0x000fe400000000ff */
[----:B------:R-:W-:Y:S02]  /*b410*/  F2FP.F16.F32.PACK_AB R16, R49, R48 ;  /* 0x000000303110723e */ /* 0x000fe400000000ff */
[----:B------:R-:W-:Y:S02]  /*b420*/  F2FP.F16.F32.PACK_AB R17, R38, R23 ;  /* 0x000000172611723e */ /* 0x000fe400000000ff */
[----:B------:R-:W-:Y:S02]  /*b430*/  F2FP.F16.F32.PACK_AB R18, R53, R52 ;  /* 0x000000343512723e */ /* 0x000fe400000000ff */
[----:B------:R-:W-:Y:S01]  /*b440*/  F2FP.F16.F32.PACK_AB R19, R34, R27 ;  /* 0x0000001b2213723e */ /* 0x000fe200000000ff */
[----:B------:R1:W-:Y:S04]  /*b450*/  STSM.16.M88.4 [R22], R4 ;  /* 0x0000000416007844 */ /* 0x0003e80000000200 */
[----:B------:R1:W-:Y:S01]  /*b460*/  STSM.16.M88.4 [R3], R8 ;  /* 0x0000000803007844 */ /* 0x0003e20000000200 */
[----:B------:R-:W-:Y:S01]  /*b470*/  @!PT LDS RZ, [RZ] ;  /* 0x00000000fffff984 */ /* 0x000fe20000000800 */
[----:B------:R-:W-:Y:S01]  /*b480*/  @!PT LDS RZ, [RZ] ;  /* 0x00000000fffff984 */ /* 0x000fe20000000800 */
[----:B------:R-:W-:Y:S01]  /*b490*/  @!PT LDS RZ, [RZ] ;  /* 0x00000000fffff984 */ /* 0x000fe20000000800 */
[----:B------:R-:W-:Y:S01]  /*b4a0*/  @!PT LDS RZ, [RZ] ;  /* 0x00000000fffff984 */ /* 0x000fe20000000800 */
[----:B------:R2:W-:Y:S06]  /*b4b0*/  MEMBAR.ALL.CTA ;  /* 0x0000000000007992 */ /* 0x0005ec0000008000 */
[----:B--2---:R-:W2:Y:S02]  /*b4c0*/  FENCE.VIEW.ASYNC.S ;  /* 0x00000000000073c6 */ /* 0x004ea40000000000 */
[----:B--2---:R-:W-:Y:S06]  /*b4d0*/  BAR.SYNC.DEFER_BLOCKING 0x1, 0x80 ;  /* 0x0042000000007b1d */ /* 0x004fec0000010000 */
[----:B------:R-:W-:Y:S05]  /*b4e0*/  @P1 BRA `(.L_x_69) ;  /* 0x0000000000301947 */ /* 0x000fea0003800000 */
[----:B------:R-:W2:Y:S01]  /*b4f0*/  S2UR UR10, SR_CTAID.X ;  /* 0x00000000000a79c3 */ /* 0x000ea20000002500 */
[----:B------:R-:W-:Y:S01]  /*b500*/  ULDC.64 UR4, c[0x0][0x198] ;  /* 0x0000660000047ab9 */ /* 0x000fe20000000a00 */
[----:B------:R-:W-:Y:S01]  /*b510*/  R2UR UR8, R2 ;  /* 0x00000000020872ca */ /* 0x000fe200000e0000 */
[----:B------:R-:W-:Y:S01]  /*b520*/  UIADD3 UR4, UP0, UR4, 0x670, URZ ;  /* 0x0000067004047890 */ /* 0x000fe2000ff1e03f */
[----:B------:R-:W-:Y:S01]  /*b530*/  UMOV UR9, URZ ;  /* 0x0000003f00097c82 */ /* 0x000fe20008000000 */
[----:B------:R-:W-:Y:S02]  /*b540*/  UMOV UR11, UR36 ;  /* 0x00000024000b7c82 */ /* 0x000fe40008000000 */
[----:B------:R-:W-:Y:S01]  /*b550*/  UIADD3.X UR5, URZ, UR5, URZ, UP0, !UPT ;  /* 0x000000053f057290 */ /* 0x000fe200087fe43f */
[----:B------:R-:W-:Y:S01]  /*b560*/  UMOV UR12, UR37 ;  /* 0x00000025000c7c82 */ /* 0x000fe20008000000 */
[----:B--2---:R-:W-:-:S09]  /*b570*/  USHF.L.U32 UR10, UR10, 0x6, URZ ;  /* 0x000000060a0a7899 */ /* 0x004fd2000800063f */
[----:B------:R2:W-:Y:S01]  /*b580*/  UTMASTG.4D [UR8], [UR4] ;  /* 0x00000008040073b5 */ /* 0x0005e20008018000 */
[----:B------:R0:W-:Y:S01]  /*b590*/  UTMACMDFLUSH ;  /* 0x00000000000079b7 */ /* 0x0001e20000000000 */
[----:B--2---:R-:W-:-:S04]  /*b5a0*/  DEPBAR.LE SB0, 0x1 ;  /* 0x000080400000791a */ /* 0x004fc80000000000 */
.L_x_69:
[----:B------:R-:W-:Y:S05]  /*b5b0*/  BSYNC B0 ;  /* 0x0000000000007941 */ /* 0x000fea0003800000 */
.L_x_68:
[----:B------:R-:W-:Y:S01]  /*b5c0*/  BAR.SYNC.DEFER_BLOCKING 0x1, 0x80 ;  /* 0x0042000000007b1d */ /* 0x000fe20000010000 */
[----:B-1----:R-:W-:Y:S02]  /*b5d0*/  F2FP.F16.F32.PACK_AB R4, R57, R56 ;  /* 0x000000383904723e */ /* 0x002fe400000000ff */
[----:B------:R-:W-:Y:S02]  /*b5e0*/  F2FP.F16.F32.PACK_AB R5, R30, R31 ;  /* 0x0000001f1e05723e */ /* 0x000fe400000000ff */
[----:B------:R-:W-:Y:S01]  /*b5f0*/  F2FP.F16.F32.PACK_AB R6, R61, R60 ;  /* 0x0000003c3d06723e */ /* 0x000fe200000000ff */
[----:B------:R-:W-:Y:S01]  /*b600*/  BSSY B0, `(.L_x_70) ;  /* 0x000001d000007945 */ /* 0x000fe20003800000 */
[----:B------:R-:W-:Y:S02]  /*b610*/  F2FP.F16.F32.PACK_AB R7, R26, R35 ;  /* 0x000000231a07723e */ /* 0x000fe400000000ff */
[----:B------:R-:W-:Y:S02]  /*b620*/  F2FP.F16.F32.PACK_AB R8, R65, R64 ;  /* 0x000000404108723e */ /* 0x000fe400000000ff */
[----:B------:R-:W-:-:S02]  /*b630*/  F2FP.F16.F32.PACK_AB R9, R24, R39 ;  /* 0x000000271809723e */ /* 0x000fc400000000ff */
[----:B------:R-:W-:Y:S02]  /*b640*/  F2FP.F16.F32.PACK_AB R10, R69, R68 ;  /* 0x00000044450a723e */ /* 0x000fe400000000ff */
[----:B------:R-:W-:Y:S01]  /*b650*/  F2FP.F16.F32.PACK_AB R11, R36, R41 ;  /* 0x00000029240b723e */ /* 0x000fe200000000ff */
[----:B------:R1:W-:Y:S04]  /*b660*/  STSM.16.M88.4 [R22+0x1000], R12 ;  /* 0x0010000c16007844 */ /* 0x0003e80000000200 */
[----:B------:R1:W-:Y:S01]  /*b670*/  STSM.16.M88.4 [R3+0x1000], R16 ;  /* 0x0010001003007844 */ /* 0x0003e20000000200 */
        /* <DEDUP_REMOVED lines=9> */
[----:B------:R-:W-:Y:S01]  /*b710*/  R2UR UR8, R2 ;  /* 0x00000000020872ca */ /* 0x000fe200000e0000 */
[----:B------:R-:W-:Y:S01]  /*b720*/  ULDC.64 UR4, c[0x0][0x198] ;  /* 0x0000660000047ab9 */ /* 0x000fe20000000a00 */
[----:B------:R-:W-:Y:S01]  /*b730*/  UMOV UR9, 0x20 ;  /* 0x0000002000097882 */ /* 0x000fe20000000000 */
[----:B------:R-:W-:Y:S01]  /*b740*/  UIADD3 UR4, UP0, UR4, 0x670, URZ ;  /* 0x0000067004047890 */ /* 0x000fe2000ff1e03f */
[----:B------:R-:W-:Y:S01]  /*b750*/  UMOV UR11, UR36 ;  /* 0x00000024000b7c82 */ /* 0x000fe20008000000 */
[----:B------:R-:W-:Y:S02]  /*b760*/  UMOV UR12, UR37 ;  /* 0x00000025000c7c82 */ /* 0x000fe40008000000 */
[----:B------:R-:W-:-:S06]  /*b770*/  UIADD3.X UR5, URZ, UR5, URZ, UP0, !UPT ;  /* 0x000000053f057290 */ /* 0x000fcc00087fe43f */
[----:B------:R-:W-:Y:S02]  /*b780*/  UIADD3 UR8, UR8, 0x1000, URZ ;  /* 0x0000100008087890 */ /* 0x000fe4000fffe03f */
[----:B--2---:R-:W-:-:S09]  /*b790*/  USHF.L.U32 UR10, UR10, 0x6, URZ ;  /* 0x000000060a0a7899 */ /* 0x004fd2000800063f */
[----:B------:R2:W-:Y:S01]  /*b7a0*/  UTMASTG.4D [UR8], [UR4] ;  /* 0x00000008040073b5 */ /* 0x0005e20008018000 */
[----:B------:R0:W-:Y:S01]  /*b7b0*/  UTMACMDFLUSH ;  /* 0x00000000000079b7 */ /* 0x0001e20000000000 */
[----:B--2---:R-:W-:-:S04]  /*b7c0*/  DEPBAR.LE SB0, 0x1 ;  /* 0x000080400000791a */ /* 0x004fc80000000000 */
.L_x_71:
[----:B------:R-:W-:Y:S05]  /*b7d0*/  BSYNC B0 ;  /* 0x0000000000007941 */ /* 0x000fea0003800000 */
.L_x_70:
        /* <DEDUP_REMOVED lines=24> */
[----:B------:R-:W-:Y:S01]  /*b960*/  UMOV UR9, 0x40 ;  /* 0x0000004000097882 */ /* 0x000fe20000000000 */
[----:B------:R-:W-:Y:S02]  /*b970*/  UMOV UR11, UR36 ;  /* 0x00000024000b7c82 */ /* 0x000fe40008000000 */
[----:B------:R-:W-:Y:S01]  /*b980*/  UIADD3.X UR5, URZ, UR5, URZ, UP0, !UPT ;  /* 0x000000053f057290 */ /* 0x000fe200087fe43f */
[----:B------:R-:W-:Y:S01]  /*b990*/  UMOV UR12, UR37 ;  /* 0x00000025000c7c82 */ /* 0x000fe20008000000 */
[----:B--2---:R-:W-:-:S09]  /*b9a0*/  USHF.L.U32 UR10, UR10, 0x6, URZ ;  /* 0x000000060a0a7899 */ /* 0x004fd2000800063f */
[----:B------:R2:W-:Y:S01]  /*b9b0*/  UTMASTG.4D [UR8], [UR4] ;  /* 0x00000008040073b5 */ /* 0x0005e20008018000 */
[----:B------:R0:W-:Y:S01]  /*b9c0*/  UTMACMDFLUSH ;  /* 0x00000000000079b7 */ /* 0x0001e20000000000 */
[----:B--2---:R-:W-:-:S04]  /*b9d0*/  DEPBAR.LE SB0, 0x1 ;  /* 0x000080400000791a */ /* 0x004fc80000000000 */
.L_x_73:
[----:B------:R-:W-:Y:S05]  /*b9e0*/  BSYNC B0 ;  /* 0x0000000000007941 */ /* 0x000fea0003800000 */
.L_x_72:
[----:B------:R-:W-:Y:S01]  /*b9f0*/  BAR.SYNC.DEFER_BLOCKING 0x1, 0x80 ;  /* 0x0042000000007b1d */ /* 0x000fe20000010000 */
[----:B------:R-:W-:Y:S02]  /*ba00*/  F2FP.F16.F32.PACK_AB R96, R97, R96 ;  /* 0x000000606160723e */ /* 0x000fe400000000ff */
[----:B------:R-:W-:Y:S02]  /*ba10*/  F2FP.F16.F32.PACK_AB R97, R99, R98 ;  /* 0x000000626361723e */ /* 0x000fe400000000ff */
[----:B-1----:R-:W-:Y:S01]  /*ba20*/  F2FP.F16.F32.PACK_AB R4, R89, R88 ;  /* 0x000000585904723e */ /* 0x002fe200000000ff */
[----:B------:R-:W-:Y:S01]  /*ba30*/  BSSY B0, `(.L_x_74) ;  /* 0x000001d000007945 */ /* 0x000fe20003800000 */
[----:B------:R-:W-:Y:S02]  /*ba40*/  F2FP.F16.F32.PACK_AB R5, R91, R90 ;  /* 0x0000005a5b05723e */ /* 0x000fe400000000ff */
[----:B------:R-:W-:Y:S02]  /*ba50*/  F2FP.F16.F32.PACK_AB R6, R93, R92 ;  /* 0x0000005c5d06723e */ /* 0x000fe400000000ff */
[----:B------:R-:W-:-:S02]  /*ba60*/  F2FP.F16.F32.PACK_AB R7, R95, R94 ;  /* 0x0000005e5f07723e */ /* 0x000fc400000000ff */
[----:B------:R-:W-:Y:S02]  /*ba70*/  F2FP.F16.F32.PACK_AB R98, R101, R100 ;  /* 0x000000646562723e */ /* 0x000fe400000000ff */
[----:B------:R-:W-:Y:S01]  /*ba80*/  F2FP.F16.F32.PACK_AB R99, R103, R102 ;  /* 0x000000666763723e */ /* 0x000fe200000000ff */
[----:B------:R1:W-:Y:S04]  /*ba90*/  STSM.16.M88.4 [R22+0x1000], R12 ;  /* 0x0010000c16007844 */ /* 0x0003e80000000200 */
        /* <DEDUP_REMOVED lines=22> */
.L_x_75:
[----:B------:R-:W-:Y:S05]  /*bc00*/  BSYNC B0 ;  /* 0x0000000000007941 */ /* 0x000fea0003800000 */
.L_x_74:
[----:B------:R-:W-:Y:S01]  /*bc10*/  BAR.SYNC.DEFER_BLOCKING 0x1, 0x80 ;  /* 0x0042000000007b1d */ /* 0x000fe20000010000 */
[----:B------:R-:W-:Y:S02]  /*bc20*/  F2FP.F16.F32.PACK_AB R104, R105, R104 ;  /* 0x000000686968723e */ /* 0x000fe400000000ff */
        /* <DEDUP_REMOVED lines=15> */
[----:B---3--:R-:W3:Y:S02]  /*bd20*/  FENCE.VIEW.ASYNC.S ;  /* 0x00000000000073c6 */ /* 0x008ee40000000000 */
[----:B---3--:R-:W-:Y:S06]  /*bd30*/  BAR.SYNC.DEFER_BLOCKING 0x1, 0x80 ;  /* 0x0042000000007b1d */ /* 0x008fec0000010000 */
[----:B------:R-:W-:Y:S05]  /*bd40*/  @P1 BRA `(.L_x_77) ;  /* 0x0000000000301947 */ /* 0x000fea0003800000 */
[----:B------:R-:W3:Y:S01]  /*bd50*/  S2UR UR10, SR_CTAID.X ;  /* 0x00000000000a79c3 */ /* 0x000ee20000002500 */
[----:B------:R-:W-:Y:S01]  /*bd60*/  ULDC.64 UR4, c[0x0][0x198] ;  /* 0x0000660000047ab9 */ /* 0x000fe20000000a00 */
[----:B------:R-:W-:Y:S01]  /*bd70*/  R2UR UR8, R2 ;  /* 0x00000000020872ca */ /* 0x000fe200000e0000 */
[----:B------:R-:W-:Y:S01]  /*bd80*/  UIADD3 UR4, UP0, UR4, 0x670, URZ ;  /* 0x0000067004047890 */ /* 0x000fe2000ff1e03f */
[----:B------:R-:W-:Y:S01]  /*bd90*/  UMOV UR9, 0x80 ;  /* 0x0000008000097882 */ /* 0x000fe20000000000 */
[----:B------:R-:W-:Y:S02]  /*bda0*/  UMOV UR11, UR36 ;  /* 0x00000024000b7c82 */ /* 0x000fe40008000000 */
[----:B------:R-:W-:Y:S01]  /*bdb0*/  UIADD3.X UR5, URZ, UR5, URZ, UP0, !UPT ;  /* 0x000000053f057290 */ /* 0x000fe200087fe43f */
[----:B------:R-:W-:Y:S01]  /*bdc0*/  UMOV UR12, UR37 ;  /* 0x00000025000c7c82 */ /* 0x000fe20008000000 */
[----:B---3--:R-:W-:-:S09]  /*bdd0*/  USHF.L.U32 UR10, UR10, 0x6, URZ ;  /* 0x000000060a0a7899 */ /* 0x008fd2000800063f */
[----:B------:R3:W-:Y:S01]  /*bde0*/  UTMASTG.4D [UR8], [UR4] ;  /* 0x00000008040073b5 */ /* 0x0007e20008018000 */
[----:B------:R0:W-:Y:S01]  /*bdf0*/  UTMACMDFLUSH ;  /* 0x00000000000079b7 */ /* 0x0001e20000000000 */
[----:B---3--:R-:W-:-:S04]  /*be00*/  DEPBAR.LE SB0, 0x1 ;  /* 0x000080400000791a */ /* 0x008fc80000000000 */
.L_x_77:
[----:B------:R-:W-:Y:S05]  /*be10*/  BSYNC B0 ;  /* 0x0000000000007941 */ /* 0x000fea0003800000 */
.L_x_76:
        /* <DEDUP_REMOVED lines=17> */
[----:B----4-:R-:W4:Y:S02]  /*bf30*/  FENCE.VIEW.ASYNC.S ;  /* 0x00000000000073c6 */ /* 0x010f240000000000 */
[----:B----4-:R-:W-:Y:S06]  /*bf40*/  BAR.SYNC.DEFER_BLOCKING 0x1, 0x80 ;  /* 0x0042000000007b1d */ /* 0x010fec0000010000 */
[----:B------:R-:W-:Y:S05]  /*bf50*/  @P1 BRA `(.L_x_79) ;  /* 0x0000000000341947 */ /* 0x000fea0003800000 */
[----:B------:R-:W4:Y:S01]  /*bf60*/  S2UR UR10, SR_CTAID.X ;  /* 0x00000000000a79c3 */ /* 0x000f220000002500 */
        /* <DEDUP_REMOVED lines=8> */
[----:B----4-:R-:W-:-:S09]  /*bff0*/  USHF.L.U32 UR10, UR10, 0x6, URZ ;  /* 0x000000060a0a7899 */ /* 0x010fd2000800063f */
[----:B------:R4:W-:Y:S01]  /*c000*/  UTMASTG.4D [UR8], [UR4] ;  /* 0x00000008040073b5 */ /* 0x0009e20008018000 */
[----:B------:R0:W-:Y:S01]  /*c010*/  UTMACMDFLUSH ;  /* 0x00000000000079b7 */ /* 0x0001e20000000000 */
[----:B----4-:R-:W-:-:S04]  /*c020*/  DEPBAR.LE SB0, 0x1 ;  /* 0x000080400000791a */ /* 0x010fc80000000000 */
.L_x_79:
[----:B------:R-:W-:Y:S05]  /*c030*/  BSYNC B0 ;  /* 0x0000000000007941 */ /* 0x000fea0003800000 */
.L_x_78:
        /* <DEDUP_REMOVED lines=17> */
[----:B-----5:R-:W5:Y:S02]  /*c150*/  FENCE.VIEW.ASYNC.S ;  /* 0x00000000000073c6 */ /* 0x020f640000000000 */
[----:B-----5:R-:W-:Y:S06]  /*c160*/  BAR.SYNC.DEFER_BLOCKING 0x1, 0x80 ;  /* 0x0042000000007b1d */ /* 0x020fec0000010000 */
[----:B------:R-:W-:Y:S05]  /*c170*/  @P1 BRA `(.L_x_81) ;  /* 0x0000000000301947 */ /* 0x000fea0003800000 */
[----:B------:R-:W5:Y:S01]  /*c180*/  S2UR UR10, SR_CTAID.X ;  /* 0x00000000000a79c3 */ /* 0x000f620000002500 */
[----:B------:R-:W-:Y:S01]  /*c190*/  ULDC.64 UR4, c[0x0][0x198] ;  /* 0x0000660000047ab9 */ /* 0x000fe20000000a00 */
[----:B------:R-:W-:Y:S01]  /*c1a0*/  R2UR UR8, R2 ;  /* 0x00000000020872ca */ /* 0x000fe200000e0000 */
[----:B------:R-:W-:Y:S01]  /*c1b0*/  UIADD3 UR4, UP0, UR4, 0x670, URZ ;  /* 0x0000067004047890 */ /* 0x000fe2000ff1e03f */
[----:B------:R-:W-:Y:S01]  /*c1c0*/  UMOV UR9, 0xc0 ;  /* 0x000000c000097882 */ /* 0x000fe20000000000 */
[----:B------:R-:W-:Y:S02]  /*c1d0*/  UMOV UR11, UR36 ;  /* 0x00000024000b7c82 */ /* 0x000fe40008000000 */
[----:B------:R-:W-:Y:S01]  /*c1e0*/  UIADD3.X UR5, URZ, UR5, URZ, UP0, !UPT ;  /* 0x000000053f057290 */ /* 0x000fe200087fe43f */
[----:B------:R-:W-:Y:S01]  /*c1f0*/  UMOV UR12, UR37 ;  /* 0x00000025000c7c82 */ /* 0x000fe20008000000 */
[----:B-----5:R-:W-:-:S09]  /*c200*/  USHF.L.U32 UR10, UR10, 0x6, URZ ;  /* 0x000000060a0a7899 */ /* 0x020fd2000800063f */
[----:B------:R1:W-:Y:S01]  /*c210*/  UTMASTG.4D [UR8], [UR4] ;  /* 0x00000008040073b5 */ /* 0x0003e20008018000 */
[----:B------:R0:W-:Y:S01]  /*c220*/  UTMACMDFLUSH ;  /* 0x00000000000079b7 */ /* 0x0001e20000000000 */
[----:B-1----:R-:W-:-:S04]  /*c230*/  DEPBAR.LE SB0, 0x1 ;  /* 0x000080400000791a */ /* 0x002fc80000000000 */
.L_x_81:
[----:B------:R-:W-:Y:S05]  /*c240*/  BSYNC B0 ;  /* 0x0000000000007941 */ /* 0x000fea0003800000 */
.L_x_80:
[----:B------:R-:W-:Y:S06]  /*c250*/  BAR.SYNC.DEFER_BLOCKING 0x1, 0x80 ;  /* 0x0042000000007b1d */ /* 0x000fec0000010000 */
[----:B------:R-:W-:Y:S01]  /*c260*/  BSSY B0, `(.L_x_82) ;  /* 0x0000017000007945 */ /* 0x000fe20003800000 */
[----:B------:R1:W-:Y:S04]  /*c270*/  STSM.16.M88.4 [R22+0x1000], R136 ;  /* 0x0010008816007844 */ /* 0x0003e80000000200 */
        /* <DEDUP_REMOVED lines=18> */
[----:B-----5:R-:W-:-:S09]  /*c3a0*/  USHF.L.U32 UR10, UR10, 0x6, URZ ;  /* 0x000000060a0a7899 */ /* 0x020fd2000800063f */
[----:B------:R1:W-:Y:S02]  /*c3b0*/  UTMASTG.4D [UR8], [UR4] ;  /* 0x00000008040073b5 */ /* 0x0003e40008018000 */
[----:B-1----:R0:W-:Y:S02]  /*c3c0*/  UTMACMDFLUSH ;  /* 0x00000000000079b7 */ /* 0x0021e40000000000 */
.L_x_83:
[----:B------:R-:W-:Y:S05]  /*c3d0*/  BSYNC B0 ;  /* 0x0000000000007941 */ /* 0x000fea0003800000 */
.L_x_82:
[----:B------:R-:W-:-:S04]  /*c3e0*/  DEPBAR.LE SB0, 0x0 ;  /* 0x000080000000791a */ /* 0x000fc80000000000 */
[----:B------:R-:W-:Y:S05]  /*c3f0*/  EXIT ;  /* 0x000000000000794d */ /* 0x000fea0003800000 */
.L_x_7:
[----:B-1----:R1:W2:Y:S02]  /*c400*/  SYNCS.PHASECHK.TRANS64.TRYWAIT P2, [R3+URZ+0x28048], R0 ;  /* 0x02804800030075a7 */ /* 0x0022a4000804017f */
[----:B--2---:R-:W-:Y:S05]  /*c410*/  @!P2 NANOSLEEP.SYNCS 0x989680 ;  /* 0x009896800000a95d */ /* 0x004fea0003900000 */
[----:B------:R-:W2:Y:S02]  /*c420*/  @!P2 SYNCS.PHASECHK.TRANS64 P2, [R3+URZ+0x28048], R0 ;  /* 0x028048000300a5a7 */ /* 0x000ea4000804007f */
[----:B--2---:R-:W-:Y:S05]  /*c430*/  @!P2 BRA `(.L_x_7) ;  /* 0xfffffffc00f0a947 */ /* 0x004fea000383ffff */
[----:B------:R-:W-:Y:S05]  /*c440*/  BRA `(.L_x_84) ;  /* 0xffffff4000b07947 */ /* 0x000fea000383ffff */
.L_x_12:
[----:B-1----:R1:W2:Y:S02]  /*c450*/  SYNCS.PHASECHK.TRANS64.TRYWAIT P1, [R0+URZ+0x28020], R5 ;  /* 0x02802005000075a7 */ /* 0x0022a4000802017f */
[----:B--2---:R-:W-:Y:S05]  /*c460*/  @!P1 NANOSLEEP.SYNCS 0x989680 ;  /* 0x009896800000995d */ /* 0x004fea0003900000 */
[----:B------:R-:W2:Y:S02]  /*c470*/  @!P1 SYNCS.PHASECHK.TRANS64 P1, [R0+URZ+0x28020], R5 ;  /* 0x02802005000095a7 */ /* 0x000ea4000802007f */
[----:B--2---:R-:W-:Y:S05]  /*c480*/  @!P1 BRA `(.L_x_12) ;  /* 0xfffffffc00f09947 */ /* 0x004fea000383ffff */
[----:B------:R-:W-:Y:S05]  /*c490*/  BRA `(.L_x_85) ;  /* 0xffffff44009c7947 */ /* 0x000fea000383ffff */
.L_x_14:
[----:B-1----:R1:W2:Y:S02]  /*c4a0*/  SYNCS.PHASECHK.TRANS64.TRYWAIT P1, [R0+URZ+0x28020], R7 ;  /* 0x02802007000075a7 */ /* 0x0022a4000802017f */
[----:B--2---:R-:W-:Y:S05]  /*c4b0*/  @!P1 NANOSLEEP.SYNCS 0x989680 ;  /* 0x009896800000995d */ /* 0x004fea0003900000 */
[----:B------:R-:W2:Y:S02]  /*c4c0*/  @!P1 SYNCS.PHASECHK.TRANS64 P1, [R0+URZ+0x28020], R7 ;  /* 0x02802007000095a7 */ /* 0x000ea4000802007f */
[----:B--2---:R-:W-:Y:S05]  /*c4d0*/  @!P1 BRA `(.L_x_14) ;  /* 0xfffffffc00f09947 */ /* 0x004fea000383ffff */
[----:B------:R-:W-:Y:S05]  /*c4e0*/  BRA `(.L_x_86) ;  /* 0xffffff4800487947 */ /* 0x000fea000383ffff */
.L_x_17:
[----:B-1----:R1:W2:Y:S02]  /*c4f0*/  SYNCS.PHASECHK.TRANS64.TRYWAIT P1, [R2+URZ+0x28020], R7 ;  /* 0x02802007020075a7 */ /* 0x0022a4000802017f */
[----:B--2---:R-:W-:Y:S05]  /*c500*/  @!P1 NANOSLEEP.SYNCS 0x989680 ;  /* 0x009896800000995d */ /* 0x004fea0003900000 */
[----:B------:R-:W2:Y:S02]  /*c510*/  @!P1 SYNCS.PHASECHK.TRANS64 P1, [R2+URZ+0x28020], R7 ;  /* 0x02802007020095a7 */ /* 0x000ea4000802007f */
[----:B--2---:R-:W-:Y:S05]  /*c520*/  @!P1 BRA `(.L_x_17) ;  /* 0xfffffffc00f09947 */ /* 0x004fea000383ffff */
[----:B------:R-:W-:Y:S05]  /*c530*/  BRA `(.L_x_87) ;  /* 0xffffff4c00107947 */ /* 0x000fea000383ffff */
.L_x_19:
[----:B-1----:R1:W2:Y:S02]  /*c540*/  SYNCS.PHASECHK.TRANS64.TRYWAIT P1, [R7+URZ+0x28020], R0 ;  /* 0x02802000070075a7 */ /* 0x0022a4000802017f */
[----:B--2---:R-:W-:Y:S05]  /*c550*/  @!P1 NANOSLEEP.SYNCS 0x989680 ;  /* 0x009896800000995d */ /* 0x004fea0003900000 */
[----:B------:R-:W2:Y:S02]  /*c560*/  @!P1 SYNCS.PHASECHK.TRANS64 P1, [R7+URZ+0x28020], R0 ;  /* 0x02802000070095a7 */ /* 0x000ea4000802007f */
[----:B--2---:R-:W-:Y:S05]  /*c570*/  @!P1 BRA `(.L_x_19) ;  /* 0xfffffffc00f09947 */ /* 0x004fea000383ffff */
[----:B------:R-:W-:Y:S05]  /*c580*/  BRA `(.L_x_88) ;  /* 0xffffff4c00d47947 */ /* 0x000fea000383ffff */
.L_x_21:
[----:B-1----:R1:W2:Y:S02]  /*c590*/  SYNCS.PHASECHK.TRANS64.TRYWAIT P1, [R2+URZ+0x28040], R63 ;  /* 0x0280403f020075a7 */ /* 0x0022a4000802017f */
[----:B--2---:R-:W-:Y:S05]  /*c5a0*/  @!P1 NANOSLEEP.SYNCS 0x989680 ;  /* 0x009896800000995d */ /* 0x004fea0003900000 */
[----:B------:R-:W2:Y:S02]  /*c5b0*/  @!P1 SYNCS.PHASECHK.TRANS64 P1, [R2+URZ+0x28040], R63 ;  /* 0x0280403f020095a7 */ /* 0x000ea4000802007f */
[----:B--2---:R-:W-:Y:S05]  /*c5c0*/  @!P1 BRA `(.L_x_21) ;  /* 0xfffffffc00f09947 */ /* 0x004fea000383ffff */
[----:B------:R-:W-:Y:S05]  /*c5d0*/  BRA `(.L_x_89) ;  /* 0xffffff5000a07947 */ /* 0x000fea000383ffff */
.L_x_22:
[----:B--2---:R2:W3:Y:S02]  /*c5e0*/  SYNCS.PHASECHK.TRANS64.TRYWAIT P1, [R2+URZ+0x28000], R63 ;  /* 0x0280003f020075a7 */ /* 0x0044e4000802017f */
[----:B---3--:R-:W-:Y:S05]  /*c5f0*/  @!P1 NANOSLEEP.SYNCS 0x989680 ;  /* 0x009896800000995d */ /* 0x008fea0003900000 */
[----:B------:R-:W3:Y:S02]  /*c600*/  @!P1 SYNCS.PHASECHK.TRANS64 P1, [R2+URZ+0x28000], R63 ;  /* 0x0280003f020095a7 */ /* 0x000ee4000802007f */
[----:B---3--:R-:W-:Y:S05]  /*c610*/  @!P1 BRA `(.L_x_22) ;  /* 0xfffffffc00f09947 */ /* 0x008fea000383ffff */
[----:B------:R-:W-:Y:S05]  /*c620*/  BRA `(.L_x_90) ;  /* 0xffffff5000ac7947 */ /* 0x000fea000383ffff */
.L_x_23:
[----:B----4-:R4:W1:Y:S02]  /*c630*/  SYNCS.PHASECHK.TRANS64.TRYWAIT P6, [R2+URZ+0x28008], R63 ;  /* 0x0280083f020075a7 */ /* 0x01086400080c017f */
[----:B-1----:R-:W-:Y:S05]  /*c640*/  @!P6 NANOSLEEP.SYNCS 0x989680 ;  /* 0x009896800000e95d */ /* 0x002fea0003900000 */
[----:B------:R-:W1:Y:S02]  /*c650*/  @!P6 SYNCS.PHASECHK.TRANS64 P6, [R2+URZ+0x28008], R63 ;  /* 0x0280083f0200e5a7 */ /* 0x000e6400080c007f */
[----:B-1----:R-:W-:Y:S05]  /*c660*/  @!P6 BRA `(.L_x_23) ;  /* 0xfffffffc00f0e947 */ /* 0x002fea000383ffff */
[----:B------:R-:W-:Y:S05]  /*c670*/  BRA `(.L_x_91) ;  /* 0xffffff6800a87947 */ /* 0x000fea000383ffff */
.L_x_25:
[----:B-1----:R1:W2:Y:S02]  /*c680*/  SYNCS.PHASECHK.TRANS64.TRYWAIT P2, [R153+URZ+0x28000], R152 ;  /* 0x02800098990075a7 */ /* 0x0022a4000804017f */
[----:B--2---:R-:W-:Y:S05]  /*c690*/  @!P2 NANOSLEEP.SYNCS 0x989680 ;  /* 0x009896800000a95d */ /* 0x004fea0003900000 */
[----:B------:R-:W2:Y:S02]  /*c6a0*/  @!P2 SYNCS.PHASECHK.TRANS64 P2, [R153+URZ+0x28000], R152 ;  /* 0x028000989900a5a7 */ /* 0x000ea4000804007f */
[----:B--2---:R-:W-:Y:S05]  /*c6b0*/  @!P2 BRA `(.L_x_25) ;  /* 0xfffffffc00f0a947 */ /* 0x004fea000383ffff */
[----:B------:R-:W-:Y:S05]  /*c6c0*/  BRA `(.L_x_92) ;  /* 0xffffff74009c7947 */ /* 0x000fea000383ffff */
.L_x_28:
[----:B-1----:R1:W2:Y:S02]  /*c6d0*/  SYNCS.PHASECHK.TRANS64.TRYWAIT P3, [R195+URZ+0x28020], R196 ;  /* 0x028020c4c30075a7 */ /* 0x0022a4000806017f */
[----:B--2---:R-:W-:Y:S05]  /*c6e0*/  @!P3 NANOSLEEP.SYNCS 0x989680 ;  /* 0x009896800000b95d */ /* 0x004fea0003900000 */
[----:B------:R-:W2:Y:S02]  /*c6f0*/  @!P3 SYNCS.PHASECHK.TRANS64 P3, [R195+URZ+0x28020], R196 ;  /* 0x028020c4c300b5a7 */ /* 0x000ea4000806007f */
[----:B--2---:R-:W-:Y:S05]  /*c700*/  @!P3 BRA `(.L_x_28) ;  /* 0xfffffffc00f0b947 */ /* 0x004fea000383ffff */
[----:B------:R-:W-:Y:S05]  /*c710*/  BRA `(.L_x_93) ;  /* 0xffffff7c00847947 */ /* 0x000fea000383ffff */
.L_x_30:
[----:B-1----:R1:W2:Y:S02]  /*c720*/  SYNCS.PHASECHK.TRANS64.TRYWAIT P5, [R207+URZ+0x28000], R202 ;  /* 0x028000cacf0075a7 */ /* 0x0022a400080a017f */
[----:B--2---:R-:W-:Y:S05]  /*c730*/  @!P5 NANOSLEEP.SYNCS 0x989680 ;  /* 0x009896800000d95d */ /* 0x004fea0003900000 */
[----:B------:R-:W2:Y:S02]  /*c740*/  @!P5 SYNCS.PHASECHK.TRANS64 P5, [R207+URZ+0x28000], R202 ;  /* 0x028000cacf00d5a7 */ /* 0x000ea400080a007f */
[----:B--2---:R-:W-:Y:S05]  /*c750*/  @!P5 BRA `(.L_x_30) ;  /* 0xfffffffc00f0d947 */ /* 0x004fea000383ffff */
[----:B------:R-:W-:Y:S05]  /*c760*/  BRA `(.L_x_94) ;  /* 0xffffff8400487947 */ /* 0x000fea000383ffff */
.L_x_34:
[----:B-1----:R1:W2:Y:S02]  /*c770*/  SYNCS.PHASECHK.TRANS64.TRYWAIT P2, [R152+URZ+0x28020], R153 ;  /* 0x02802099980075a7 */ /* 0x0022a4000804017f */
[----:B--2---:R-:W-:Y:S05]  /*c780*/  @!P2 NANOSLEEP.SYNCS 0x989680 ;  /* 0x009896800000a95d */ /* 0x004fea0003900000 */
[----:B------:R-:W2:Y:S02]  /*c790*/  @!P2 SYNCS.PHASECHK.TRANS64 P2, [R152+URZ+0x28020], R153 ;  /* 0x028020999800a5a7 */ /* 0x000ea4000804007f */
[----:B--2---:R-:W-:Y:S05]  /*c7a0*/  @!P2 BRA `(.L_x_34) ;  /* 0xfffffffc00f0a947 */ /* 0x004fea000383ffff */
[----:B------:R-:W-:Y:S05]  /*c7b0*/  BRA `(.L_x_95) ;  /* 0xffffff9c002c7947 */ /* 0x000fea000383ffff */
.L_x_38:
[----:B-1----:R1:W2:Y:S02]  /*c7c0*/  SYNCS.PHASECHK.TRANS64.TRYWAIT P1, [R153+URZ+0x28000], R152 ;  /* 0x02800098990075a7 */ /* 0x0022a4000802017f */
[----:B--2---:R-:W-:Y:S05]  /*c7d0*/  @!P1 NANOSLEEP.SYNCS 0x989680 ;  /* 0x009896800000995d */ /* 0x004fea0003900000 */
[----:B------:R-:W2:Y:S02]  /*c7e0*/  @!P1 SYNCS.PHASECHK.TRANS64 P1, [R153+URZ+0x28000], R152 ;  /* 0x02800098990095a7 */ /* 0x000ea4000802007f */
[----:B--2---:R-:W-:Y:S05]  /*c7f0*/  @!P1 BRA `(.L_x_38) ;  /* 0xfffffffc00f09947 */ /* 0x004fea000383ffff */
[----:B------:R-:W-:Y:S05]  /*c800*/  BRA `(.L_x_96) ;  /* 0xffffffa000147947 */ /* 0x000fea000383ffff */
.L_x_41:
[----:B-1----:R1:W2:Y:S02]  /*c810*/  SYNCS.PHASECHK.TRANS64.TRYWAIT P2, [R195+URZ+0x28020], R196 ;  /* 0x028020c4c30075a7 */ /* 0x0022a4000804017f */
[----:B--2---:R-:W-:Y:S05]  /*c820*/  @!P2 NANOSLEEP.SYNCS 0x989680 ;  /* 0x009896800000a95d */ /* 0x004fea0003900000 */
[----:B------:R-:W2:Y:S02]  /*c830*/  @!P2 SYNCS.PHASECHK.TRANS64 P2, [R195+URZ+0x28020], R196 ;  /* 0x028020c4c300a5a7 */ /* 0x000ea4000804007f */
[----:B--2---:R-:W-:Y:S05]  /*c840*/  @!P2 BRA `(.L_x_41) ;  /* 0xfffffffc00f0a947 */ /* 0x004fea000383ffff */
[----:B------:R-:W-:Y:S05]  /*c850*/  BRA `(.L_x_97) ;  /* 0xffffffa800387947 */ /* 0x000fea000383ffff */
.L_x_44:
[----:B-1----:R1:W2:Y:S02]  /*c860*/  SYNCS.PHASECHK.TRANS64.TRYWAIT P4, [R209+URZ+0x28000], R204 ;  /* 0x028000ccd10075a7 */ /* 0x0022a4000808017f */
[----:B--2---:R-:W-:Y:S05]  /*c870*/  @!P4 NANOSLEEP.SYNCS 0x989680 ;  /* 0x009896800000c95d */ /* 0x004fea0003900000 */
[----:B------:R-:W2:Y:S02]  /*c880*/  @!P4 SYNCS.PHASECHK.TRANS64 P4, [R209+URZ+0x28000], R204 ;  /* 0x028000ccd100c5a7 */ /* 0x000ea4000808007f */
[----:B--2---:R-:W-:Y:S05]  /*c890*/  @!P4 BRA `(.L_x_44) ;  /* 0xfffffffc00f0c947 */ /* 0x004fea000383ffff */
[----:B------:R-:W-:Y:S05]  /*c8a0*/  BRA `(.L_x_98) ;  /* 0xffffffb4000c7947 */ /* 0x000fea000383ffff */
.L_x_48:
[----:B-1----:R1:W2:Y:S02]  /*c8b0*/  SYNCS.PHASECHK.TRANS64.TRYWAIT P1, [R17+URZ+0x28020], R152 ;  /* 0x02802098110075a7 */ /* 0x0022a4000802017f */
[----:B--2---:R-:W-:Y:S05]  /*c8c0*/  @!P1 NANOSLEEP.SYNCS 0x989680 ;  /* 0x009896800000995d */ /* 0x004fea0003900000 */
[----:B------:R-:W2:Y:S02]  /*c8d0*/  @!P1 SYNCS.PHASECHK.TRANS64 P1, [R17+URZ+0x28020], R152 ;  /* 0x02802098110095a7 */ /* 0x000ea4000802007f */
[----:B--2---:R-:W-:Y:S05]  /*c8e0*/  @!P1 BRA `(.L_x_48) ;  /* 0xfffffffc00f09947 */ /* 0x004fea000383ffff */
[----:B------:R-:W-:Y:S05]  /*c8f0*/  BRA `(.L_x_99) ;  /* 0xffffffc800e07947 */ /* 0x000fea000383ffff */
        .weak           $__internal_0_$__cuda_sm20_rcp_rn_f32_slowpath
        .type           $__internal_0_$__cuda_sm20_rcp_rn_f32_slowpath,@function
        .size           $__internal_0_$__cuda_sm20_rcp_rn_f32_slowpath,(.L_x_105 - $__internal_0_$__cuda_sm20_rcp_rn_f32_slowpath)
$__internal_0_$__cuda_sm20_rcp_rn_f32_slowpath:
[----:B------:R-:W-:Y:S01]  /*c900*/  SHF.L.U32 R0, R3, 0x1, RZ ;  /* 0x0000000103007819 */ /* 0x000fe200000006ff */
[----:B------:R-:W-:Y:S03]  /*c910*/  BSSY B2, `(.L_x_100) ;  /* 0x0000030000027945 */ /* 0x000fe60003800000 */
[----:B------:R-:W-:-:S04]  /*c920*/  SHF.R.U32.HI R155, RZ, 0x18, R0 ;  /* 0x00000018ff9b7819 */ /* 0x000fc80000011600 */
[----:B------:R-:W-:-:S13]  /*c930*/  ISETP.NE.U32.AND P0, PT, R155, RZ, PT ;  /* 0x000000ff9b00720c */ /* 0x000fda0003f05070 */
[----:B------:R-:W-:Y:S05]  /*c940*/  @P0 BRA `(.L_x_101) ;  /* 0x0000000000280947 */ /* 0x000fea0003800000 */
[----:B------:R-:W-:-:S04]  /*c950*/  SHF.L.U32 R0, R3, 0x1, RZ ;  /* 0x0000000103007819 */ /* 0x000fc800000006ff */
[----:B------:R-:W-:-:S13]  /*c960*/  ISETP.NE.AND P0, PT, R0, RZ, PT ;  /* 0x000000ff0000720c */ /* 0x000fda0003f05270 */
[----:B------:R-:W-:Y:S01]  /*c970*/  @P0 FFMA R153, R3, 1.84467440737095516160e+19, RZ ;  /* 0x5f80000003990823 */ /* 0x000fe200000000ff */
[----:B------:R-:W-:Y:S08]  /*c980*/  @!P0 MUFU.RCP R5, R3 ;  /* 0x0000000300058308 */ /* 0x000ff00000001000 */
[----:B------:R-:W1:Y:S02]  /*c990*/  @P0 MUFU.RCP R0, R153 ;  /* 0x0000009900000308 */ /* 0x000e640000001000 */
[----:B-1----:R-:W-:-:S04]  /*c9a0*/  @P0 FFMA R154, R153, R0, -1 ;  /* 0xbf800000999a0423 */ /* 0x002fc80000000000 */
[----:B------:R-:W-:-:S04]  /*c9b0*/  @P0 FADD.FTZ R155, -R154, -RZ ;  /* 0x800000ff9a9b0221 */ /* 0x000fc80000010100 */
[----:B------:R-:W-:-:S04]  /*c9c0*/  @P0 FFMA R0, R0, R155, R0 ;  /* 0x0000009b00000223 */ /* 0x000fc80000000000 */
[----:B------:R-:W-:Y:S01]  /*c9d0*/  @P0 FFMA R5, R0, 1.84467440737095516160e+19, RZ ;  /* 0x5f80000000050823 */ /* 0x000fe200000000ff */
[----:B------:R-:W-:Y:S06]  /*c9e0*/  BRA `(.L_x_102) ;  /* 0x0000000000887947 */ /* 0x000fec0003800000 */
.L_x_101:
[----:B------:R-:W-:-:S04]  /*c9f0*/  IADD3 R159, R155, -0xfd, RZ ;  /* 0xffffff039b9f7810 */ /* 0x000fc80007ffe0ff */
[----:B------:R-:W-:-:S13]  /*ca00*/  ISETP.GT.U32.AND P0, PT, R159, 0x1, PT ;  /* 0x000000019f00780c */ /* 0x000fda0003f04070 */
[----:B------:R-:W-:Y:S05]  /*ca10*/  @P0 BRA `(.L_x_103) ;  /* 0x0000000000780947 */ /* 0x000fea0003800000 */
[----:B------:R-:W-:Y:S02]  /*ca20*/  LOP3.LUT R0, R3, 0x7fffff, RZ, 0xc0, !PT ;  /* 0x007fffff03007812 */ /* 0x000fe400078ec0ff */
[----:B------:R-:W-:Y:S02]  /*ca30*/  MOV R156, 0x3 ;  /* 0x00000003009c7802 */ /* 0x000fe40000000f00 */
[----:B------:R-:W-:Y:S02]  /*ca40*/  LOP3.LUT R0, R0, 0x3f800000, RZ, 0xfc, !PT ;  /* 0x3f80000000007812 */ /* 0x000fe400078efcff */
[----:B------:R-:W-:Y:S02]  /*ca50*/  SHF.L.U32 R156, R156, R159, RZ ;  /* 0x0000009f9c9c7219 */ /* 0x000fe400000006ff */
[----:B------:R-:W1:Y:S02]  /*ca60*/  MUFU.RCP R5, R0 ;  /* 0x0000000000057308 */ /* 0x000e640000001000 */
[----:B-1----:R-:W-:-:S04]  /*ca70*/  FFMA R153, R0, R5, -1 ;  /* 0xbf80000000997423 */ /* 0x002fc80000000005 */
[----:B------:R-:W-:-:S04]  /*ca80*/  FADD.FTZ R154, -R153, -RZ ;  /* 0x800000ff999a7221 */ /* 0x000fc80000010100 */
[CCC-:B------:R-:W-:Y:S01]  /*ca90*/  FFMA.RM R153, R5.reuse, R154.reuse, R5.reuse ;  /* 0x0000009a05997223 */ /* 0x1c0fe20000004005 */
[----:B------:R-:W-:-:S04]  /*caa0*/  FFMA.RP R154, R5, R154, R5 ;  /* 0x0000009a059a7223 */ /* 0x000fc80000008005 */
[C---:B------:R-:W-:Y:S02]  /*cab0*/  LOP3.LUT R5, R153.reuse, 0x7fffff, RZ, 0xc0, !PT ;  /* 0x007fffff99057812 */ /* 0x040fe400078ec0ff */
[----:B------:R-:W-:Y:S02]  /*cac0*/  FSETP.NEU.FTZ.AND P0, PT, R153, R154, PT ;  /* 0x0000009a9900720b */ /* 0x000fe40003f1d000 */
[----:B------:R-:W-:Y:S02]  /*cad0*/  LOP3.LUT R5, R5, 0x800000, RZ, 0xfc, !PT ;  /* 0x0080000005057812 */ /* 0x000fe400078efcff */
[----:B------:R-:W-:Y:S02]  /*cae0*/  SEL R153, RZ, 0xffffffff, !P0 ;  /* 0xffffffffff997807 */ /* 0x000fe40004000000 */
[----:B------:R-:W-:Y:S02]  /*caf0*/  LOP3.LUT R156, R156, R5, RZ, 0xc0, !PT ;  /* 0x000000059c9c7212 */ /* 0x000fe400078ec0ff */
[----:B------:R-:W-:-:S02]  /*cb00*/  IADD3 R0, -R153, RZ, RZ ;  /* 0x000000ff99007210 */ /* 0x000fc40007ffe1ff */
[-C--:B------:R-:W-:Y:S02]  /*cb10*/  SHF.R.U32.HI R156, RZ, R159.reuse, R156 ;  /* 0x0000009fff9c7219 */ /* 0x080fe4000001169c */
[----:B------:R-:W-:Y:S02]  /*cb20*/  LOP3.LUT P1, RZ, R0, R159, R5, 0xf8, !PT ;  /* 0x0000009f00ff7212 */ /* 0x000fe4000782f805 */
[C---:B------:R-:W-:Y:S02]  /*cb30*/  LOP3.LUT P0, RZ, R156.reuse, 0x1, RZ, 0xc0, !PT ;  /* 0x000000019cff7812 */ /* 0x040fe4000780c0ff */
[----:B------:R-:W-:-:S04]  /*cb40*/  LOP3.LUT P2, RZ, R156, 0x2, RZ, 0xc0, !PT ;  /* 0x000000029cff7812 */ /* 0x000fc8000784c0ff */
[----:B------:R-:W-:Y:S02]  /*cb50*/  PLOP3.LUT P0, PT, P0, P1, P2, 0xe0, 0x0 ;  /* 0x000000000000781c */ /* 0x000fe40000703c20 */
[----:B------:R-:W-:Y:S02]  /*cb60*/  LOP3.LUT P1, RZ, R3, 0x7fffff, RZ, 0xc0, !PT ;  /* 0x007fffff03ff7812 */ /* 0x000fe4000782c0ff */
[----:B------:R-:W-:-:S04]  /*cb70*/  SEL R0, RZ, 0x1, !P0 ;  /* 0x00000001ff007807 */ /* 0x000fc80004000000 */
[----:B------:R-:W-:-:S04]  /*cb80*/  IADD3 R0, -R0, RZ, RZ ;  /* 0x000000ff00007210 */ /* 0x000fc80007ffe1ff */
[----:B------:R-:W-:Y:S02]  /*cb90*/  ISETP.GE.AND P0, PT, R0, RZ, PT ;  /* 0x000000ff0000720c */ /* 0x000fe40003f06270 */
[----:B------:R-:W-:-:S04]  /*cba0*/  IADD3 R0, R155, -0xfc, RZ ;  /* 0xffffff049b007810 */ /* 0x000fc80007ffe0ff */
[----:B------:R-:W-:-:S07]  /*cbb0*/  SHF.R.U32.HI R0, RZ, R0, R5 ;  /* 0x00000000ff007219 */ /* 0x000fce0000011605 */
[----:B------:R-:W-:-:S04]  /*cbc0*/  @!P0 IADD3 R0, R0, 0x1, RZ ;  /* 0x0000000100008810 */ /* 0x000fc80007ffe0ff */
[----:B------:R-:W-:-:S04]  /*cbd0*/  @!P1 SHF.L.U32 R0, R0, 0x1, RZ ;  /* 0x0000000100009819 */ /* 0x000fc800000006ff */
[----:B------:R-:W-:Y:S01]  /*cbe0*/  LOP3.LUT R5, R0, 0x80000000, R3, 0xf8, !PT ;  /* 0x8000000000057812 */ /* 0x000fe200078ef803 */
[----:B------:R-:W-:Y:S06]  /*cbf0*/  BRA `(.L_x_102) ;  /* 0x0000000000047947 */ /* 0x000fec0003800000 */
.L_x_103:
[----:B------:R1:W2:Y:S02]  /*cc00*/  MUFU.RCP R5, R3 ;  /* 0x0000000300057308 */ /* 0x0002a40000001000 */
.L_x_102:
[----:B------:R-:W-:Y:S05]  /*cc10*/  BSYNC B2 ;  /* 0x0000000000027941 */ /* 0x000fea0003800000 */
.L_x_100:
[----:B--2---:R-:W-:Y:S02]  /*cc20*/  MOV R0, R5 ;  /* 0x0000000500007202 */ /* 0x004fe40000000f00 */
[----:B------:R-:W-:-:S04]  /*cc30*/  MOV R5, 0x0 ;  /* 0x0000000000057802 */ /* 0x000fc80000000f00 */
[----:B-1----:R-:W-:Y:S05]  /*cc40*/  RET.REL.NODEC R4 `(_ZN7cutlass13device_kernelINS_4fmha6kernel13FmhaKernelTmaINS1_10collective15FmhaMainloopTmaINS_6half_tEfN4cute5tupleIJNS7_1CILi64EEESA_NS9_ILi256EEEEEENS4_14ResidualFusionEJEEENS4_15FmhaFwdEpilogueIS6_fNS8_IJSA_SB_SA_EEEEEJEEEEEvNT_6ParamsE) ;  /* 0xffffff3004ec7950 */ /* 0x002fea0003c3ffff */
.L_x_104:
[----:B------:R-:W-:-:S00]  /*cc50*/  BRA `(.L_x_104) ;  /* 0xfffffffc00fc7947 */ /* 0x000fc0000383ffff */
[----:B------:R-:W-:-:S00]  /*cc60*/  NOP ;  /* 0x0000000000007918 */ /* 0x000fc00000000000 */
        /* <DEDUP_REMOVED lines=9> */
.L_x_105:


//--------------------- .nv.global.init           --------------------------
	.section	.nv.global.init,"aw",@progbits
.nv.global.init:
	.type		$str$23,@object
	.size		$str$23,($str$24 - $str$23)
$str$23:
        /*0000*/ 	.byte	0x28, 0x61, 0x64, 0x64, 0x72, 0x65, 0x73, 0x73, 0x20, 0x26, 0x20, 0x6d, 0x61, 0x73, 0x6b, 0x29
        /*0010*/ 	.byte	0x20, 0x3d, 0x3d, 0x20, 0x30, 0x00
	.type		$str$24,@object
	.size		$str$24,(__unnamed_1 - $str$24)
$str$24:
        /*0016*/ 	.byte	0x2f, 0x74, 0x6d, 0x70, 0x2f, 0x63, 0x75, 0x74, 0x6c, 0x61, 0x73, 0x73, 0x5f, 0x73, 0x77, 0x65
        /*0026*/ 	.byte	0x65, 0x70, 0x5f, 0x73, 0x72, 0x63, 0x2f, 0x69, 0x6e, 0x63, 0x6c, 0x75, 0x64, 0x65, 0x2f, 0x63
        /*0036*/ 	.byte	0x75, 0x74, 0x65, 0x2f, 0x70, 0x6f, 0x69, 0x6e, 0x74, 0x65, 0x72, 0x5f, 0x66, 0x6c, 0x61, 0x67
        /*0046*/ 	.byte	0x67, 0x65, 0x64, 0x2e, 0x68, 0x70, 0x70, 0x00
	.type		__unnamed_1,@object
	.size		__unnamed_1,(__unnamed_2 - __unnamed_1)
__unnamed_1:
        /*004e*/ 	.byte	0x61, 0x75, 0x74, 0x6f, 0x20, 0x63, 0x75, 0x74, 0x65, 0x3a, 0x3a, 0x61, 0x73, 0x5f, 0x70, 0x6f
        /* <DEDUP_REMOVED lines=27> */
        /*020e*/ 	.byte	0x3e, 0x3e, 0x3e, 0x3e, 0x3e, 0x5d, 0x00
	.type		__unnamed_2,@object
	.size		__unnamed_2,(.L_1 - __unnamed_2)
__unnamed_2:
        /* <DEDUP_REMOVED lines=29> */
.L_1:


//--------------------- .nv.shared._ZN7cutlass13device_kernelINS_4fmha6kernel13FmhaKernelTmaINS1_10collective15FmhaMainloopTmaINS_6half_tEfN4cute5tupleIJNS7_1CILi64EEESA_NS9_ILi256EEEEEENS4_14ResidualFusionEJEEENS4_15FmhaFwdEpilogueIS6_fNS8_IJSA_SB_SA_EEEEEJEEEEEvNT_6ParamsE --------------------------
	.section	.nv.shared._ZN7cutlass13device_kernelINS_4fmha6kernel13FmhaKernelTmaINS1_10collective15FmhaMainloopTmaINS_6half_tEfN4cute5tupleIJNS7_1CILi64EEESA_NS9_ILi256EEEEEENS4_14ResidualFusionEJEEENS4_15FmhaFwdEpilogueIS6_fNS8_IJSA_SB_SA_EEEEEJEEEEEvNT_6ParamsE,"aw",@nobits
	.sectionflags	@""
	.align	16
	.zero		1024


//--------------------- .nv.shared.reserved.0     --------------------------
	.section	.nv.shared.reserved.0,"aw",@nobits
	.weak		__nv_reservedSMEM_offset_0_alias
	.size		__nv_reservedSMEM_offset_0_alias, 0, 0
	.other		__nv_reservedSMEM_offset_0_alias,@"STO_CUDA_RESERVED_SHARED STV_DEFAULT"
__nv_reservedSMEM_offset_0_alias:
	.zero		0


//--------------------- .nv.global                --------------------------
	.section	.nv.global,"aw",@nobits
.nv.global:
	.type		_ZN39_INTERNAL_0997097f_4_k_cu_c1fce1a4_30364cute1_E,@object
	.size		_ZN39_INTERNAL_0997097f_4_k_cu_c1fce1a4_30364cute1_E,(_ZN39_INTERNAL_0997097f_4_k_cu_c1fce1a4_30364cuda3std3__45__cpo6cbeginE - _ZN39_INTERNAL_0997097f_4_k_cu_c1fce1a4_30364cute1_E)
_ZN39_INTERNAL_0997097f_4_k_cu_c1fce1a4_30364cute1_E:
	.zero		1
	.type		_ZN39_INTERNAL_0997097f_4_k_cu_c1fce1a4_30364cuda3std3__45__cpo6cbeginE,@object
	.size		_ZN39_INTERNAL_0997097f_4_k_cu_c1fce1a4_30364cuda3std3__45__cpo6cbeginE,(_ZN39_INTERNAL_0997097f_4_k_cu_c1fce1a4_30364cuda3std3__48in_placeE - _ZN39_INTERNAL_0997097f_4_k_cu_c1fce1a4_30364cuda3std3__45__cpo6cbeginE)
_ZN39_INTERNAL_0997097f_4_k_cu_c1fce1a4_30364cuda3std3__45__cpo6cbeginE:
	.zero		1
	.type		_ZN39_INTERNAL_0997097f_4_k_cu_c1fce1a4_30364cuda3std3__48in_placeE,@object
	.size		_ZN39_INTERNAL_0997097f_4_k_cu_c1fce1a4_30364cuda3std3__48in_placeE,(_ZN39_INTERNAL_0997097f_4_k_cu_c1fce1a4_30364cuda3std6ranges3__45__cpo9iter_moveE - _ZN39_INTERNAL_0997097f_4_k_cu_c1fce1a4_30364cuda3std3__48in_placeE)
_ZN39_INTERNAL_0997097f_4_k_cu_c1fce1a4_30364cuda3std3__48in_placeE:
	.zero		1
	.type		_ZN39_INTERNAL_0997097f_4_k_cu_c1fce1a4_30364cuda3std6ranges3__45__cpo9iter_moveE,@object
	.size		_ZN39_INTERNAL_0997097f_4_k_cu_c1fce1a4_30364cuda3std6ranges3__45__cpo9iter_moveE,(_ZN39_INTERNAL_0997097f_4_k_cu_c1fce1a4_30364cuda3std3__45__cpo5beginE - _ZN39_INTERNAL_0997097f_4_k_cu_c1fce1a4_30364cuda3std6ranges3__45__cpo9iter_moveE)
_ZN39_INTERNAL_0997097f_4_k_cu_c1fce1a4_30364cuda3std6ranges3__45__cpo9iter_moveE:
	.zero		1
	.type		_ZN39_INTERNAL_0997097f_4_k_cu_c1fce1a4_30364cuda3std3__45__cpo5beginE,@object
	.size		_ZN39_INTERNAL_0997097f_4_k_cu_c1fce1a4_30364cuda3std3__45__cpo5beginE,(_ZN39_INTERNAL_0997097f_4_k_cu_c1fce1a4_30364cuda3std3__441_GLOBAL__N__0997097f_4_k_cu_c1fce1a4_30366ignoreE - _ZN39_INTERNAL_0997097f_4_k_cu_c1fce1a4_30364cuda3std3__45__cpo5beginE)
_ZN39_INTERNAL_0997097f_4_k_cu_c1fce1a4_30364cuda3std3__45__cpo5beginE:
	.zero		1
	.type		_ZN39_INTERNAL_0997097f_4_k_cu_c1fce1a4_30364cuda3std3__441_GLOBAL__N__0997097f_4_k_cu_c1fce1a4_30366ignoreE,@object
	.size		_ZN39_INTERNAL_0997097f_4_k_cu_c1fce1a4_30364cuda3std3__441_GLOBAL__N__0997097f_4_k_cu_c1fce1a4_30366ignoreE,(_ZN39_INTERNAL_0997097f_4_k_cu_c1fce1a4_30364cute7productE - _ZN39_INTERNAL_0997097f_4_k_cu_c1fce1a4_30364cuda3std3__441_GLOBAL__N__0997097f_4_k_cu_c1fce1a4_30366ignoreE)
_ZN39_INTERNAL_0997097f_4_k_cu_c1fce1a4_30364cuda3std3__441_GLOBAL__N__0997097f_4_k_cu_c1fce1a4_30366ignoreE:
	.zero		1
	.type		_ZN39_INTERNAL_0997097f_4_k_cu_c1fce1a4_30364cute7productE,@object
	.size		_ZN39_INTERNAL_0997097f_4_k_cu_c1fce1a4_30364cute7productE,(_ZN39_INTERNAL_0997097f_4_k_cu_c1fce1a4_30364cuda3std3__45__cpo3endE - _ZN39_INTERNAL_0997097f_4_k_cu_c1fce1a4_30364cute7productE)
_ZN39_INTERNAL_0997097f_4_k_cu_c1fce1a4_30364cute7productE:
	.zero		1
	.type		_ZN39_INTERNAL_0997097f_4_k_cu_c1fce1a4_30364cuda3std3__45__cpo3endE,@object
	.size		_ZN39_INTERNAL_0997097f_4_k_cu_c1fce1a4_30364cuda3std3__45__cpo3endE,(_ZN39_INTERNAL_0997097f_4_k_cu_c1fce1a4_30364cuda3std3__419piecewise_constructE - _ZN39_INTERNAL_0997097f_4_k_cu_c1fce1a4_30364cuda3std3__45__cpo3endE)
_ZN39_INTERNAL_0997097f_4_k_cu_c1fce1a4_30364cuda3std3__45__cpo3endE:
	.zero		1
	.type		_ZN39_INTERNAL_0997097f_4_k_cu_c1fce1a4_30364cuda3std3__419piecewise_constructE,@object
	.size		_ZN39_INTERNAL_0997097f_4_k_cu_c1fce1a4_30364cuda3std3__419piecewise_constructE,(_ZN39_INTERNAL_0997097f_4_k_cu_c1fce1a4_30364cuda3std3__45__cpo4cendE - _ZN39_INTERNAL_0997097f_4_k_cu_c1fce1a4_30364cuda3std3__419piecewise_constructE)
_ZN39_INTERNAL_0997097f_4_k_cu_c1fce1a4_30364cuda3std3__419piecewise_constructE:
	.zero		1
	.type		_ZN39_INTERNAL_0997097f_4_k_cu_c1fce1a4_30364cuda3std3__45__cpo4cendE,@object
	.size		_ZN39_INTERNAL_0997097f_4_k_cu_c1fce1a4_30364cuda3std3__45__cpo4cendE,(_ZN39_INTERNAL_0997097f_4_k_cu_c1fce1a4_30364cuda3std6ranges3__45__cpo4swapE - _ZN39_INTERNAL_0997097f_4_k_cu_c1fce1a4_30364cuda3std3__45__cpo4cendE)
_ZN39_INTERNAL_0997097f_4_k_cu_c1fce1a4_30364cuda3std3__45__cpo4cendE:
	.zero		1
	.type		_ZN39_INTERNAL_0997097f_4_k_cu_c1fce1a4_30364cuda3std6ranges3__45__cpo4swapE,@object
	.size		_ZN39_INTERNAL_0997097f_4_k_cu_c1fce1a4_30364cuda3std6ranges3__45__cpo4swapE,(.L_9 - _ZN39_INTERNAL_0997097f_4_k_cu_c1fce1a4_30364cuda3std6ranges3__45__cpo4swapE)
_ZN39_INTERNAL_0997097f_4_k_cu_c1fce1a4_30364cuda3std6ranges3__45__cpo4swapE:
	.zero		1
.L_9:


//--------------------- .nv.constant0._ZN7cutlass13device_kernelINS_4fmha6kernel13FmhaKernelTmaINS1_10collective15FmhaMainloopTmaINS_6half_tEfN4cute5tupleIJNS7_1CILi64EEESA_NS9_ILi256EEEEEENS4_14ResidualFusionEJEEENS4_15FmhaFwdEpilogueIS6_fNS8_IJSA_SB_SA_EEEEEJEEEEEvNT_6ParamsE --------------------------
	.section	.nv.constant0._ZN7cutlass13device_kernelINS_4fmha6kernel13FmhaKernelTmaINS1_10collective15FmhaMainloopTmaINS_6half_tEfN4cute5tupleIJNS7_1CILi64EEESA_NS9_ILi256EEEEEENS4_14ResidualFusionEJEEENS4_15FmhaFwdEpilogueIS6_fNS8_IJSA_SB_SA_EEEEEJEEEEEvNT_6ParamsE,"a",@progbits
	.sectionflags	@""
	.align	4
.nv.constant0._ZN7cutlass13device_kernelINS_4fmha6kernel13FmhaKernelTmaINS1_10collective15FmhaMainloopTmaINS_6half_tEfN4cute5tupleIJNS7_1CILi64EEESA_NS9_ILi256EEEEEENS4_14ResidualFusionEJEEENS4_15FmhaFwdEpilogueIS6_fNS8_IJSA_SB_SA_EEEEEJEEEEEvNT_6ParamsE:
	.zero		2688


//--------------------- SYMBOLS --------------------------

	.type		.nv.reservedSmem.offset0,@object
	.size		.nv.reservedSmem.offset0,0x4
	.type		__assertfail,@function
